	.target	sm_100a

	.elftype	@"ET_EXEC"


//--------------------- .note.nv.tkinfo           --------------------------
	.section	.note.nv.tkinfo,"",@"SHT_NOTE"
	.sectionflags	@"SHF_NOTE_NV_TKINFO"
	.tkinfo
        /*0018*/ 	.word	0x00000002
        /*0030*/ 	.string	""
        /*0030*/ 	.string	"ptxas"
        /*0030*/ 	.string	"Cuda compilation tools, release 13.0, V13.0.88"
        /*0030*/ 	.string	"Build cuda_13.0.r13.0/compiler.36424714_0"
        /*0030*/ 	.string	"-arch sm_100a -m 64 "



//--------------------- .note.nv.cuinfo           --------------------------
	.section	.note.nv.cuinfo,"",@"SHT_NOTE"
	.sectionflags	@"SHF_NOTE_NV_CUINFO"
        /*0018*/ 	.short	0x0002
        /*001a*/ 	.short	0x0064
        /*001c*/ 	.short	0x0082
	.zero		2


//--------------------- .nv.info                  --------------------------
	.section	.nv.info,"",@"SHT_CUDA_INFO"
	.align	4


	//----- nvinfo : EIATTR_REGCOUNT
	.align		4
        /*0000*/ 	.byte	0x04, 0x2f
        /*0002*/ 	.short	(.L_19 - .L_18)
	.align		4
.L_18:
        /*0004*/ 	.word	index@(_ZN7cutlass13device_kernelINS_4gemm6kernel13GemmUniversalIN4cute5tupleIJiiiiEEENS1_10collective13CollectiveMmaINS1_35MainloopSm100TmaUmmaWarpSpecializedILi32ELi2ELi4ENS5_IJNS4_1CILi2EEENSA_ILi1EEESC_EEEEENS5_IJNSA_ILi256EEENSA_ILi128EEENSA_ILi32EEEEEEaNS5_IJlSC_lEEEaSJ_NS4_8TiledMMAINS4_8MMA_AtomIJNS4_21SM100_MMA_S8_2x1SM_SSIaaiLi256ELi128ELNS4_4UMMA5MajorE0ELSO_0ELNSN_8SaturateE0EEEEEENS4_6LayoutINS5_IJSC_SC_SC_EEENS5_IJNSA_ILi0EEESU_SU_EEEEENS5_IJNS4_10UnderscoreESX_SX_EEEEENS4_18SM100_TMA_2SM_LOADENS4_14ComposedLayoutINS4_7SwizzleILi1ELi4ELi3EEENS4_18smem_ptr_flag_bitsILi8EEENSS_INS5_IJNSA_ILi8EEESH_EEENS5_IJSH_SC_EEEEEEEvNS4_8identityES10_S1A_vS1B_EENS_8epilogue10collective18CollectiveEpilogueINS1D_23Sm100TmaWarpSpecializedILi2ELi2ELi64ELb0ELb0EEEJNS5_IJSG_SG_SH_EEENS5_IJNSS_ISG_SC_EENSS_INSA_ILi64EEESC_EEEEEaSJ_aSJ_NS1D_6fusion15FusionCallbacksIS1H_NS1N_17LinearCombinationIaiaiLNS_15FloatRoundStyleE2EEES1I_S1M_JEEENS4_5SM1004TMEM4LOAD26SM100_TMEM_LOAD_32dp32b64xENS4_13SM90_TMA_LOADENS11_INS12_ILi2ELi4ELi3EEES15_NSS_INS5_IJS16_S1K_EEENS5_IJS1K_SC_EEEEEEENS4_39AutoVectorizingCopyWithAssumedAlignmentILi128EEENS4_14SM90_TMA_STOREES22_S24_S24_EEEvvEEEEvNT_6ParamsE)
        /*0008*/ 	.word	0x000000b2


	//----- nvinfo : EIATTR_FRAME_SIZE
	.align		4
.L_19:
        /*000c*/ 	.byte	0x04, 0x11
        /*000e*/ 	.short	(.L_21 - .L_20)
	.align		4
.L_20:
        /*0010*/ 	.word	index@($__internal_2_$__cuda_sm10x_tcgen05_guardrail_trap_unallocated_columns_being_dealloced)
        /*0014*/ 	.word	0x00000000


	//----- nvinfo : EIATTR_FRAME_SIZE
	.align		4
.L_21:
        /*0018*/ 	.byte	0x04, 0x11
        /*001a*/ 	.short	(.L_23 - .L_22)
	.align		4
.L_22:
        /*001c*/ 	.word	index@($__internal_1_$__cuda_sm10x_tcgen05_guardrail_trap_phase_invalid_during_alloc)
        /*0020*/ 	.word	0x00000000


	//----- nvinfo : EIATTR_FRAME_SIZE
	.align		4
.L_23:
        /*0024*/ 	.byte	0x04, 0x11
        /*0026*/ 	.short	(.L_25 - .L_24)
	.align		4
.L_24:
        /*0028*/ 	.word	index@($__internal_0_$__cuda_sm10x_tcgen05_guardrail_trap_col_being_dealloced_not_returned_by_alloc)
        /*002c*/ 	.word	0x00000000


	//----- nvinfo : EIATTR_FRAME_SIZE
	.align		4
.L_25:
        /*0030*/ 	.byte	0x04, 0x11
        /*0032*/ 	.short	(.L_27 - .L_26)
	.align		4
.L_26:
        /*0034*/ 	.word	index@(_ZN7cutlass13device_kernelINS_4gemm6kernel13GemmUniversalIN4cute5tupleIJiiiiEEENS1_10collective13CollectiveMmaINS1_35MainloopSm100TmaUmmaWarpSpecializedILi32ELi2ELi4ENS5_IJNS4_1CILi2EEENSA_ILi1EEESC_EEEEENS5_IJNSA_ILi256EEENSA_ILi128EEENSA_ILi32EEEEEEaNS5_IJlSC_lEEEaSJ_NS4_8TiledMMAINS4_8MMA_AtomIJNS4_21SM100_MMA_S8_2x1SM_SSIaaiLi256ELi128ELNS4_4UMMA5MajorE0ELSO_0ELNSN_8SaturateE0EEEEEENS4_6LayoutINS5_IJSC_SC_SC_EEENS5_IJNSA_ILi0EEESU_SU_EEEEENS5_IJNS4_10UnderscoreESX_SX_EEEEENS4_18SM100_TMA_2SM_LOADENS4_14ComposedLayoutINS4_7SwizzleILi1ELi4ELi3EEENS4_18smem_ptr_flag_bitsILi8EEENSS_INS5_IJNSA_ILi8EEESH_EEENS5_IJSH_SC_EEEEEEEvNS4_8identityES10_S1A_vS1B_EENS_8epilogue10collective18CollectiveEpilogueINS1D_23Sm100TmaWarpSpecializedILi2ELi2ELi64ELb0ELb0EEEJNS5_IJSG_SG_SH_EEENS5_IJNSS_ISG_SC_EENSS_INSA_ILi64EEESC_EEEEEaSJ_aSJ_NS1D_6fusion15FusionCallbacksIS1H_NS1N_17LinearCombinationIaiaiLNS_15FloatRoundStyleE2EEES1I_S1M_JEEENS4_5SM1004TMEM4LOAD26SM100_TMEM_LOAD_32dp32b64xENS4_13SM90_TMA_LOADENS11_INS12_ILi2ELi4ELi3EEES15_NSS_INS5_IJS16_S1K_EEENS5_IJS1K_SC_EEEEEEENS4_39AutoVectorizingCopyWithAssumedAlignmentILi128EEENS4_14SM90_TMA_STOREES22_S24_S24_EEEvvEEEEvNT_6ParamsE)
        /*0038*/ 	.word	0x00000000


	//----- nvinfo : EIATTR_MIN_STACK_SIZE
	.align		4
.L_27:
        /*003c*/ 	.byte	0x04, 0x12
        /*003e*/ 	.short	(.L_29 - .L_28)
	.align		4
.L_28:
        /*0040*/ 	.word	index@(_ZN7cutlass13device_kernelINS_4gemm6kernel13GemmUniversalIN4cute5tupleIJiiiiEEENS1_10collective13CollectiveMmaINS1_35MainloopSm100TmaUmmaWarpSpecializedILi32ELi2ELi4ENS5_IJNS4_1CILi2EEENSA_ILi1EEESC_EEEEENS5_IJNSA_ILi256EEENSA_ILi128EEENSA_ILi32EEEEEEaNS5_IJlSC_lEEEaSJ_NS4_8TiledMMAINS4_8MMA_AtomIJNS4_21SM100_MMA_S8_2x1SM_SSIaaiLi256ELi128ELNS4_4UMMA5MajorE0ELSO_0ELNSN_8SaturateE0EEEEEENS4_6LayoutINS5_IJSC_SC_SC_EEENS5_IJNSA_ILi0EEESU_SU_EEEEENS5_IJNS4_10UnderscoreESX_SX_EEEEENS4_18SM100_TMA_2SM_LOADENS4_14ComposedLayoutINS4_7SwizzleILi1ELi4ELi3EEENS4_18smem_ptr_flag_bitsILi8EEENSS_INS5_IJNSA_ILi8EEESH_EEENS5_IJSH_SC_EEEEEEEvNS4_8identityES10_S1A_vS1B_EENS_8epilogue10collective18CollectiveEpilogueINS1D_23Sm100TmaWarpSpecializedILi2ELi2ELi64ELb0ELb0EEEJNS5_IJSG_SG_SH_EEENS5_IJNSS_ISG_SC_EENSS_INSA_ILi64EEESC_EEEEEaSJ_aSJ_NS1D_6fusion15FusionCallbacksIS1H_NS1N_17LinearCombinationIaiaiLNS_15FloatRoundStyleE2EEES1I_S1M_JEEENS4_5SM1004TMEM4LOAD26SM100_TMEM_LOAD_32dp32b64xENS4_13SM90_TMA_LOADENS11_INS12_ILi2ELi4ELi3EEES15_NSS_INS5_IJS16_S1K_EEENS5_IJS1K_SC_EEEEEEENS4_39AutoVectorizingCopyWithAssumedAlignmentILi128EEENS4_14SM90_TMA_STOREES22_S24_S24_EEEvvEEEEvNT_6ParamsE)
        /*0044*/ 	.word	0x00000000
.L_29:


//--------------------- .nv.compat                --------------------------
	.section	.nv.compat,"",@"SHT_CUDA_COMPAT_INFO"
	.align	4
        /*0000*/ 	.byte	0x02, 0x09, 0x01, 0x00, 0x02, 0x02, 0x03, 0x00, 0x02, 0x05, 0x06, 0x00, 0x03, 0x07, 0x01, 0x01
        /*0010*/ 	.byte	0x02, 0x03, 0x01, 0x00, 0x02, 0x06, 0x01, 0x00, 0x04, 0x0b, 0x08, 0x00, 0x01, 0x00, 0x00, 0x00
        /*0020*/ 	.byte	0x00, 0x00, 0x00, 0x00


//--------------------- .nv.info._ZN7cutlass13device_kernelINS_4gemm6kernel13GemmUniversalIN4cute5tupleIJiiiiEEENS1_10collective13CollectiveMmaINS1_35MainloopSm100TmaUmmaWarpSpecializedILi32ELi2ELi4ENS5_IJNS4_1CILi2EEENSA_ILi1EEESC_EEEEENS5_IJNSA_ILi256EEENSA_ILi128EEENSA_ILi32EEEEEEaNS5_IJlSC_lEEEaSJ_NS4_8TiledMMAINS4_8MMA_AtomIJNS4_21SM100_MMA_S8_2x1SM_SSIaaiLi256ELi128ELNS4_4UMMA5MajorE0ELSO_0ELNSN_8SaturateE0EEEEEENS4_6LayoutINS5_IJSC_SC_SC_EEENS5_IJNSA_ILi0EEESU_SU_EEEEENS5_IJNS4_10UnderscoreESX_SX_EEEEENS4_18SM100_TMA_2SM_LOADENS4_14ComposedLayoutINS4_7SwizzleILi1ELi4ELi3EEENS4_18smem_ptr_flag_bitsILi8EEENSS_INS5_IJNSA_ILi8EEESH_EEENS5_IJSH_SC_EEEEEEEvNS4_8identityES10_S1A_vS1B_EENS_8epilogue10collective18CollectiveEpilogueINS1D_23Sm100TmaWarpSpecializedILi2ELi2ELi64ELb0ELb0EEEJNS5_IJSG_SG_SH_EEENS5_IJNSS_ISG_SC_EENSS_INSA_ILi64EEESC_EEEEEaSJ_aSJ_NS1D_6fusion15FusionCallbacksIS1H_NS1N_17LinearCombinationIaiaiLNS_15FloatRoundStyleE2EEES1I_S1M_JEEENS4_5SM1004TMEM4LOAD26SM100_TMEM_LOAD_32dp32b64xENS4_13SM90_TMA_LOADENS11_INS12_ILi2ELi4ELi3EEES15_NSS_INS5_IJS16_S1K_EEENS5_IJS1K_SC_EEEEEEENS4_39AutoVectorizingCopyWithAssumedAlignmentILi128EEENS4_14SM90_TMA_STOREES22_S24_S24_EEEvvEEEEvNT_6ParamsE --------------------------
	.section	.nv.info._ZN7cutlass13device_kernelINS_4gemm6kernel13GemmUniversalIN4cute5tupleIJiiiiEEENS1_10collective13CollectiveMmaINS1_35MainloopSm100TmaUmmaWarpSpecializedILi32ELi2ELi4ENS5_IJNS4_1CILi2EEENSA_ILi1EEESC_EEEEENS5_IJNSA_ILi256EEENSA_ILi128EEENSA_ILi32EEEEEEaNS5_IJlSC_lEEEaSJ_NS4_8TiledMMAINS4_8MMA_AtomIJNS4_21SM100_MMA_S8_2x1SM_SSIaaiLi256ELi128ELNS4_4UMMA5MajorE0ELSO_0ELNSN_8SaturateE0EEEEEENS4_6LayoutINS5_IJSC_SC_SC_EEENS5_IJNSA_ILi0EEESU_SU_EEEEENS5_IJNS4_10UnderscoreESX_SX_EEEEENS4_18SM100_TMA_2SM_LOADENS4_14ComposedLayoutINS4_7SwizzleILi1ELi4ELi3EEENS4_18smem_ptr_flag_bitsILi8EEENSS_INS5_IJNSA_ILi8EEESH_EEENS5_IJSH_SC_EEEEEEEvNS4_8identityES10_S1A_vS1B_EENS_8epilogue10collective18CollectiveEpilogueINS1D_23Sm100TmaWarpSpecializedILi2ELi2ELi64ELb0ELb0EEEJNS5_IJSG_SG_SH_EEENS5_IJNSS_ISG_SC_EENSS_INSA_ILi64EEESC_EEEEEaSJ_aSJ_NS1D_6fusion15FusionCallbacksIS1H_NS1N_17LinearCombinationIaiaiLNS_15FloatRoundStyleE2EEES1I_S1M_JEEENS4_5SM1004TMEM4LOAD26SM100_TMEM_LOAD_32dp32b64xENS4_13SM90_TMA_LOADENS11_INS12_ILi2ELi4ELi3EEES15_NSS_INS5_IJS16_S1K_EEENS5_IJS1K_SC_EEEEEEENS4_39AutoVectorizingCopyWithAssumedAlignmentILi128EEENS4_14SM90_TMA_STOREES22_S24_S24_EEEvvEEEEvNT_6ParamsE,"",@"SHT_CUDA_INFO"
	.sectionflags	@""
	.align	4


	//----- nvinfo : EIATTR_CUDA_API_VERSION
	.align		4
        /*0000*/ 	.byte	0x04, 0x37
        /*0002*/ 	.short	(.L_31 - .L_30)
.L_30:
        /*0004*/ 	.word	0x00000082


	//----- nvinfo : EIATTR_KPARAM_INFO
	.align		4
.L_31:
        /*0008*/ 	.byte	0x04, 0x17
        /*000a*/ 	.short	(.L_33 - .L_32)
.L_32:
        /*000c*/ 	.word	0x00000000
        /*0010*/ 	.short	0x0000
        /*0012*/ 	.short	0x0000
        /*0014*/ 	.byte	0x00, 0xf0, 0x01, 0x20


	//----- nvinfo : EIATTR_AT_ENTRY_FRAGMENTS
	.align		4
.L_33:
        /*0018*/ 	.byte	0x04, 0x4f
        /*001a*/ 	.short	(.L_35 - .L_34)


	//   ....[0]....
.L_34:
        /*001c*/ 	.word	0x00000007


	//----- nvinfo : EIATTR_RESERVED_SMEM_USED
	.align		4
.L_35:
        /*0020*/ 	.byte	0x01, 0x41
	.zero		2


	//----- nvinfo : EIATTR_SPARSE_MMA_MASK
	.align		4
        /*0024*/ 	.byte	0x03, 0x50
        /*0026*/ 	.short	0x0000


	//----- nvinfo : EIATTR_TCGEN05_2CTA_USED
	.align		4
        /*0028*/ 	.byte	0x01, 0x52
	.zero		2


	//----- nvinfo : EIATTR_MAXREG_COUNT
	.align		4
        /*002c*/ 	.byte	0x03, 0x1b
        /*002e*/ 	.short	0x00ff


	//----- nvinfo : EIATTR_NUM_BARRIERS
	.align		4
        /*0030*/ 	.byte	0x02, 0x4c
        /*0032*/ 	.byte	0x07
	.zero		1


	//----- nvinfo : EIATTR_EXTERNS
	.align		4
        /*0034*/ 	.byte	0x04, 0x0f
        /*0036*/ 	.short	(.L_37 - .L_36)


	//   ....[0]....
	.align		4
.L_36:
        /*0038*/ 	.word	index@(__assertfail)


	//----- nvinfo : EIATTR_MERCURY_ISA_VERSION
	.align		4
.L_37:
        /*003c*/ 	.byte	0x03, 0x5f
        /*003e*/ 	.short	0x0101


	//----- nvinfo : EIATTR_INT_WARP_WIDE_INSTR_OFFSETS
	.align		4
        /*0040*/ 	.byte	0x04, 0x31
        /*0042*/ 	.short	(.L_39 - .L_38)


	//   ....[0]....
.L_38:
        /*0044*/ 	.word	0x00001080


	//   ....[1]....
        /*0048*/ 	.word	0x00001120


	//   ....[2]....
        /*004c*/ 	.word	0x00002490


	//   ....[3]....
        /*0050*/ 	.word	0x000051e0


	//   ....[4]....
        /*0054*/ 	.word	0x00005200


	//   ....[5]....
        /*0058*/ 	.word	0x00005230


	//   ....[6]....
        /*005c*/ 	.word	0x00005b60


	//   ....[7]....
        /*0060*/ 	.word	0x00005bd0


	//   ....[8]....
        /*0064*/ 	.word	0x00005db0


	//   ....[9]....
        /*0068*/ 	.word	0x00005f10


	//----- nvinfo : EIATTR_COOP_GROUP_MASK_REGIDS
	.align		4
.L_39:
        /*006c*/ 	.byte	0x04, 0x29
        /*006e*/ 	.short	(.L_41 - .L_40)


	//   ....[0]....
.L_40:
        /*0070*/ 	.word	0xffffffff


	//   ....[1]....
        /*0074*/ 	.word	0xffffffff


	//   ....[2]....
        /*0078*/ 	.word	0xffffffff


	//   ....[3]....
        /*007c*/ 	.word	0xffffffff


	//   ....[4]....
        /*0080*/ 	.word	0xffffffff


	//   ....[5]....
        /*0084*/ 	.word	0xffffffff


	//   ....[6]....
        /*0088*/ 	.word	0xffffffff


	//   ....[7]....
        /*008c*/ 	.word	0xffffffff


	//   ....[8]....
        /*0090*/ 	.word	0xffffffff


	//   ....[9]....
        /*0094*/ 	.word	0xffffffff


	//   ....[10]....
        /*0098*/ 	.word	0xffffffff


	//   ....[11]....
        /*009c*/ 	.word	0xffffffff


	//   ....[12]....
        /*00a0*/ 	.word	0xffffffff


	//   ....[13]....
        /*00a4*/ 	.word	0xffffffff


	//----- nvinfo : EIATTR_COOP_GROUP_INSTR_OFFSETS
	.align		4
.L_41:
        /*00a8*/ 	.byte	0x04, 0x28
        /*00aa*/ 	.short	(.L_43 - .L_42)


	//   ....[0]....
.L_42:
        /*00ac*/ 	.word	0x000000c0


	//   ....[1]....
        /*00b0*/ 	.word	0x00000500


	//   ....[2]....
        /*00b4*/ 	.word	0x00000a30


	//   ....[3]....
        /*00b8*/ 	.word	0x00000b80


	//   ....[4]....
        /*00bc*/ 	.word	0x00000c70


	//   ....[5]....
        /*00c0*/ 	.word	0x00000dd0


	//   ....[6]....
        /*00c4*/ 	.word	0x00000f60


	//   ....[7]....
        /*00c8*/ 	.word	0x000011a0


	//   ....[8]....
        /*00cc*/ 	.word	0x00002370


	//   ....[9]....
        /*00d0*/ 	.word	0x00004110


	//   ....[10]....
        /*00d4*/ 	.word	0x000045e0


	//   ....[11]....
        /*00d8*/ 	.word	0x00004610


	//   ....[12]....
        /*00dc*/ 	.word	0x000050e0


	//   ....[13]....
        /*00e0*/ 	.word	0x000052f0


	//----- nvinfo : EIATTR_VRC_CTA_INIT_COUNT
	.align		4
.L_43:
        /*00e4*/ 	.byte	0x02, 0x4a
        /*00e6*/ 	.byte	0x80
	.zero		1


	//----- nvinfo : EIATTR_SYSCALL_OFFSETS
	.align		4
        /*00e8*/ 	.byte	0x04, 0x46
        /*00ea*/ 	.short	(.L_45 - .L_44)


	//   ....[0]....
.L_44:
        /*00ec*/ 	.word	0x00006950


	//   ....[1]....
        /*00f0*/ 	.word	0x00006a90


	//   ....[2]....
        /*00f4*/ 	.word	0x000072f0


	//   ....[3]....
        /*00f8*/ 	.word	0x000088f0


	//----- nvinfo : EIATTR_MBARRIER_INSTR_OFFSETS
	.align		4
.L_45:
        /*00fc*/ 	.byte	0x04, 0x39
        /*00fe*/ 	.short	(.L_47 - .L_46)


	//   ....[0]....
.L_46:
        /*0100*/ 	.word	0x00000610
        /*0104*/ 	.word	0x000000ff
        /*0108*/ 	.word	0x00000000
        /*010c*/ 	.short	0x0100
        /*010e*/ 	.byte	0x08
	.zero		1


	//   ....[1]....
        /*0110*/ 	.word	0x00000620
        /*0114*/ 	.word	0x000000ff
        /*0118*/ 	.word	0x00000100
        /*011c*/ 	.short	0x0100
        /*011e*/ 	.byte	0x08
	.zero		1


	//   ....[2]....
        /*0120*/ 	.word	0x00000630
        /*0124*/ 	.word	0x000000ff
        /*0128*/ 	.word	0x00000008
        /*012c*/ 	.short	0x0100
        /*012e*/ 	.byte	0x08
	.zero		1


	//   ....[3]....
        /*0130*/ 	.word	0x00000640
        /*0134*/ 	.word	0x000000ff
        /*0138*/ 	.word	0x00000108
        /*013c*/ 	.short	0x0100
        /*013e*/ 	.byte	0x08
	.zero		1


	//   ....[4]....
        /*0140*/ 	.word	0x00000650
        /*0144*/ 	.word	0x000000ff
        /*0148*/ 	.word	0x00000010
        /*014c*/ 	.short	0x0100
        /*014e*/ 	.byte	0x08
	.zero		1


	//   ....[5]....
        /*0150*/ 	.word	0x00000660
        /*0154*/ 	.word	0x000000ff
        /*0158*/ 	.word	0x00000110
        /*015c*/ 	.short	0x0100
        /*015e*/ 	.byte	0x08
	.zero		1


	//   ....[6]....
        /*0160*/ 	.word	0x00000670
        /*0164*/ 	.word	0x000000ff
        /*0168*/ 	.word	0x00000018
        /*016c*/ 	.short	0x0100
        /*016e*/ 	.byte	0x08
	.zero		1


	//   ....[7]....
        /*0170*/ 	.word	0x00000680
        /*0174*/ 	.word	0x000000ff
        /*0178*/ 	.word	0x00000118
        /*017c*/ 	.short	0x0100
        /*017e*/ 	.byte	0x08
	.zero		1


	//   ....[8]....
        /*0180*/ 	.word	0x00000690
        /*0184*/ 	.word	0x000000ff
        /*0188*/ 	.word	0x00000020
        /*018c*/ 	.short	0x0100
        /*018e*/ 	.byte	0x08
	.zero		1


	//   ....[9]....
        /*0190*/ 	.word	0x000006a0
        /*0194*/ 	.word	0x000000ff
        /*0198*/ 	.word	0x00000120
        /*019c*/ 	.short	0x0100
        /*019e*/ 	.byte	0x08
	.zero		1


	//   ....[10]....
        /*01a0*/ 	.word	0x000006b0
        /*01a4*/ 	.word	0x000000ff
        /*01a8*/ 	.word	0x00000028
        /*01ac*/ 	.short	0x0100
        /*01ae*/ 	.byte	0x08
	.zero		1


	//   ....[11]....
        /*01b0*/ 	.word	0x000006c0
        /*01b4*/ 	.word	0x000000ff
        /*01b8*/ 	.word	0x00000128
        /*01bc*/ 	.short	0x0100
        /*01be*/ 	.byte	0x08
	.zero		1


	//   ....[12]....
        /*01c0*/ 	.word	0x000006d0
        /*01c4*/ 	.word	0x000000ff
        /*01c8*/ 	.word	0x00000030
        /*01cc*/ 	.short	0x0100
        /*01ce*/ 	.byte	0x08
	.zero		1


	//   ....[13]....
        /*01d0*/ 	.word	0x000006e0
        /*01d4*/ 	.word	0x000000ff
        /*01d8*/ 	.word	0x00000130
        /*01dc*/ 	.short	0x0100
        /*01de*/ 	.byte	0x08
	.zero		1


	//   ....[14]....
        /*01e0*/ 	.word	0x000006f0
        /*01e4*/ 	.word	0x000000ff
        /*01e8*/ 	.word	0x00000038
        /*01ec*/ 	.short	0x0100
        /*01ee*/ 	.byte	0x08
	.zero		1


	//   ....[15]....
        /*01f0*/ 	.word	0x00000700
        /*01f4*/ 	.word	0x000000ff
        /*01f8*/ 	.word	0x00000138
        /*01fc*/ 	.short	0x0100
        /*01fe*/ 	.byte	0x08
	.zero		1


	//   ....[16]....
        /*0200*/ 	.word	0x00000710
        /*0204*/ 	.word	0x000000ff
        /*0208*/ 	.word	0x00000040
        /*020c*/ 	.short	0x0100
        /*020e*/ 	.byte	0x08
	.zero		1


	//   ....[17]....
        /*0210*/ 	.word	0x00000720
        /*0214*/ 	.word	0x000000ff
        /*0218*/ 	.word	0x00000140
        /*021c*/ 	.short	0x0100
        /*021e*/ 	.byte	0x08
	.zero		1


	//   ....[18]....
        /*0220*/ 	.word	0x00000730
        /*0224*/ 	.word	0x000000ff
        /*0228*/ 	.word	0x00000048
        /*022c*/ 	.short	0x0100
        /*022e*/ 	.byte	0x08
	.zero		1


	//   ....[19]....
        /*0230*/ 	.word	0x00000740
        /*0234*/ 	.word	0x000000ff
        /*0238*/ 	.word	0x00000148
        /*023c*/ 	.short	0x0100
        /*023e*/ 	.byte	0x08
	.zero		1


	//   ....[20]....
        /*0240*/ 	.word	0x00000750
        /*0244*/ 	.word	0x000000ff
        /*0248*/ 	.word	0x00000050
        /*024c*/ 	.short	0x0100
        /*024e*/ 	.byte	0x08
	.zero		1


	//   ....[21]....
        /*0250*/ 	.word	0x00000760
        /*0254*/ 	.word	0x000000ff
        /*0258*/ 	.word	0x00000150
        /*025c*/ 	.short	0x0100
        /*025e*/ 	.byte	0x08
	.zero		1


	//   ....[22]....
        /*0260*/ 	.word	0x00000770
        /*0264*/ 	.word	0x000000ff
        /*0268*/ 	.word	0x00000058
        /*026c*/ 	.short	0x0100
        /*026e*/ 	.byte	0x08
	.zero		1


	//   ....[23]....
        /*0270*/ 	.word	0x00000780
        /*0274*/ 	.word	0x000000ff
        /*0278*/ 	.word	0x00000158
        /*027c*/ 	.short	0x0100
        /*027e*/ 	.byte	0x08
	.zero		1


	//   ....[24]....
        /*0280*/ 	.word	0x00000790
        /*0284*/ 	.word	0x000000ff
        /*0288*/ 	.word	0x00000060
        /*028c*/ 	.short	0x0100
        /*028e*/ 	.byte	0x08
	.zero		1


	//   ....[25]....
        /*0290*/ 	.word	0x000007a0
        /*0294*/ 	.word	0x000000ff
        /*0298*/ 	.word	0x00000160
        /*029c*/ 	.short	0x0100
        /*029e*/ 	.byte	0x08
	.zero		1


	//   ....[26]....
        /*02a0*/ 	.word	0x000007b0
        /*02a4*/ 	.word	0x000000ff
        /*02a8*/ 	.word	0x00000068
        /*02ac*/ 	.short	0x0100
        /*02ae*/ 	.byte	0x08
	.zero		1


	//   ....[27]....
        /*02b0*/ 	.word	0x000007c0
        /*02b4*/ 	.word	0x000000ff
        /*02b8*/ 	.word	0x00000168
        /*02bc*/ 	.short	0x0100
        /*02be*/ 	.byte	0x08
	.zero		1


	//   ....[28]....
        /*02c0*/ 	.word	0x000007d0
        /*02c4*/ 	.word	0x000000ff
        /*02c8*/ 	.word	0x00000070
        /*02cc*/ 	.short	0x0100
        /*02ce*/ 	.byte	0x08
	.zero		1


	//   ....[29]....
        /*02d0*/ 	.word	0x000007e0
        /*02d4*/ 	.word	0x000000ff
        /*02d8*/ 	.word	0x00000170
        /*02dc*/ 	.short	0x0100
        /*02de*/ 	.byte	0x08
	.zero		1


	//   ....[30]....
        /*02e0*/ 	.word	0x000007f0
        /*02e4*/ 	.word	0x000000ff
        /*02e8*/ 	.word	0x00000078
        /*02ec*/ 	.short	0x0100
        /*02ee*/ 	.byte	0x08
	.zero		1


	//   ....[31]....
        /*02f0*/ 	.word	0x00000800
        /*02f4*/ 	.word	0x000000ff
        /*02f8*/ 	.word	0x00000178
        /*02fc*/ 	.short	0x0100
        /*02fe*/ 	.byte	0x08
	.zero		1


	//   ....[32]....
        /*0300*/ 	.word	0x00000810
        /*0304*/ 	.word	0x000000ff
        /*0308*/ 	.word	0x00000080
        /*030c*/ 	.short	0x0100
        /*030e*/ 	.byte	0x08
	.zero		1


	//   ....[33]....
        /*0310*/ 	.word	0x00000820
        /*0314*/ 	.word	0x000000ff
        /*0318*/ 	.word	0x00000180
        /*031c*/ 	.short	0x0100
        /*031e*/ 	.byte	0x08
	.zero		1


	//   ....[34]....
        /*0320*/ 	.word	0x00000830
        /*0324*/ 	.word	0x000000ff
        /*0328*/ 	.word	0x00000088
        /*032c*/ 	.short	0x0100
        /*032e*/ 	.byte	0x08
	.zero		1


	//   ....[35]....
        /*0330*/ 	.word	0x00000840
        /*0334*/ 	.word	0x000000ff
        /*0338*/ 	.word	0x00000188
        /*033c*/ 	.short	0x0100
        /*033e*/ 	.byte	0x08
	.zero		1


	//   ....[36]....
        /*0340*/ 	.word	0x00000850
        /*0344*/ 	.word	0x000000ff
        /*0348*/ 	.word	0x00000090
        /*034c*/ 	.short	0x0100
        /*034e*/ 	.byte	0x08
	.zero		1


	//   ....[37]....
        /*0350*/ 	.word	0x00000860
        /*0354*/ 	.word	0x000000ff
        /*0358*/ 	.word	0x00000190
        /*035c*/ 	.short	0x0100
        /*035e*/ 	.byte	0x08
	.zero		1


	//   ....[38]....
        /*0360*/ 	.word	0x00000870
        /*0364*/ 	.word	0x000000ff
        /*0368*/ 	.word	0x00000098
        /*036c*/ 	.short	0x0100
        /*036e*/ 	.byte	0x08
	.zero		1


	//   ....[39]....
        /*0370*/ 	.word	0x00000880
        /*0374*/ 	.word	0x000000ff
        /*0378*/ 	.word	0x00000198
        /*037c*/ 	.short	0x0100
        /*037e*/ 	.byte	0x08
	.zero		1


	//   ....[40]....
        /*0380*/ 	.word	0x00000890
        /*0384*/ 	.word	0x000000ff
        /*0388*/ 	.word	0x000000a0
        /*038c*/ 	.short	0x0100
        /*038e*/ 	.byte	0x08
	.zero		1


	//   ....[41]....
        /*0390*/ 	.word	0x000008a0
        /*0394*/ 	.word	0x000000ff
        /*0398*/ 	.word	0x000001a0
        /*039c*/ 	.short	0x0100
        /*039e*/ 	.byte	0x08
	.zero		1


	//   ....[42]....
        /*03a0*/ 	.word	0x000008b0
        /*03a4*/ 	.word	0x000000ff
        /*03a8*/ 	.word	0x000000a8
        /*03ac*/ 	.short	0x0100
        /*03ae*/ 	.byte	0x08
	.zero		1


	//   ....[43]....
        /*03b0*/ 	.word	0x000008c0
        /*03b4*/ 	.word	0x000000ff
        /*03b8*/ 	.word	0x000001a8
        /*03bc*/ 	.short	0x0100
        /*03be*/ 	.byte	0x08
	.zero		1


	//   ....[44]....
        /*03c0*/ 	.word	0x000008d0
        /*03c4*/ 	.word	0x000000ff
        /*03c8*/ 	.word	0x000000b0
        /*03cc*/ 	.short	0x0100
        /*03ce*/ 	.byte	0x08
	.zero		1


	//   ....[45]....
        /*03d0*/ 	.word	0x000008e0
        /*03d4*/ 	.word	0x000000ff
        /*03d8*/ 	.word	0x000001b0
        /*03dc*/ 	.short	0x0100
        /*03de*/ 	.byte	0x08
	.zero		1


	//   ....[46]....
        /*03e0*/ 	.word	0x000008f0
        /*03e4*/ 	.word	0x000000ff
        /*03e8*/ 	.word	0x000000b8
        /*03ec*/ 	.short	0x0100
        /*03ee*/ 	.byte	0x08
	.zero		1


	//   ....[47]....
        /*03f0*/ 	.word	0x00000900
        /*03f4*/ 	.word	0x000000ff
        /*03f8*/ 	.word	0x000001b8
        /*03fc*/ 	.short	0x0100
        /*03fe*/ 	.byte	0x08
	.zero		1


	//   ....[48]....
        /*0400*/ 	.word	0x00000910
        /*0404*/ 	.word	0x000000ff
        /*0408*/ 	.word	0x000000c0
        /*040c*/ 	.short	0x0100
        /*040e*/ 	.byte	0x08
	.zero		1


	//   ....[49]....
        /*0410*/ 	.word	0x00000920
        /*0414*/ 	.word	0x000000ff
        /*0418*/ 	.word	0x000001c0
        /*041c*/ 	.short	0x0100
        /*041e*/ 	.byte	0x08
	.zero		1


	//   ....[50]....
        /*0420*/ 	.word	0x00000930
        /*0424*/ 	.word	0x000000ff
        /*0428*/ 	.word	0x000000c8
        /*042c*/ 	.short	0x0100
        /*042e*/ 	.byte	0x08
	.zero		1


	//   ....[51]....
        /*0430*/ 	.word	0x00000940
        /*0434*/ 	.word	0x000000ff
        /*0438*/ 	.word	0x000001c8
        /*043c*/ 	.short	0x0100
        /*043e*/ 	.byte	0x08
	.zero		1


	//   ....[52]....
        /*0440*/ 	.word	0x00000950
        /*0444*/ 	.word	0x000000ff
        /*0448*/ 	.word	0x000000d0
        /*044c*/ 	.short	0x0100
        /*044e*/ 	.byte	0x08
	.zero		1


	//   ....[53]....
        /*0450*/ 	.word	0x00000960
        /*0454*/ 	.word	0x000000ff
        /*0458*/ 	.word	0x000001d0
        /*045c*/ 	.short	0x0100
        /*045e*/ 	.byte	0x08
	.zero		1


	//   ....[54]....
        /*0460*/ 	.word	0x00000970
        /*0464*/ 	.word	0x000000ff
        /*0468*/ 	.word	0x000000d8
        /*046c*/ 	.short	0x0100
        /*046e*/ 	.byte	0x08
	.zero		1


	//   ....[55]....
        /*0470*/ 	.word	0x00000980
        /*0474*/ 	.word	0x000000ff
        /*0478*/ 	.word	0x000001d8
        /*047c*/ 	.short	0x0100
        /*047e*/ 	.byte	0x08
	.zero		1


	//   ....[56]....
        /*0480*/ 	.word	0x00000990
        /*0484*/ 	.word	0x000000ff
        /*0488*/ 	.word	0x000000e0
        /*048c*/ 	.short	0x0100
        /*048e*/ 	.byte	0x08
	.zero		1


	//   ....[57]....
        /*0490*/ 	.word	0x000009a0
        /*0494*/ 	.word	0x000000ff
        /*0498*/ 	.word	0x000001e0
        /*049c*/ 	.short	0x0100
        /*049e*/ 	.byte	0x08
	.zero		1


	//   ....[58]....
        /*04a0*/ 	.word	0x000009b0
        /*04a4*/ 	.word	0x000000ff
        /*04a8*/ 	.word	0x000000e8
        /*04ac*/ 	.short	0x0100
        /*04ae*/ 	.byte	0x08
	.zero		1


	//   ....[59]....
        /*04b0*/ 	.word	0x000009c0
        /*04b4*/ 	.word	0x000000ff
        /*04b8*/ 	.word	0x000001e8
        /*04bc*/ 	.short	0x0100
        /*04be*/ 	.byte	0x08
	.zero		1


	//   ....[60]....
        /*04c0*/ 	.word	0x000009d0
        /*04c4*/ 	.word	0x000000ff
        /*04c8*/ 	.word	0x000000f0
        /*04cc*/ 	.short	0x0100
        /*04ce*/ 	.byte	0x08
	.zero		1


	//   ....[61]....
        /*04d0*/ 	.word	0x000009e0
        /*04d4*/ 	.word	0x000000ff
        /*04d8*/ 	.word	0x000001f0
        /*04dc*/ 	.short	0x0100
        /*04de*/ 	.byte	0x08
	.zero		1


	//   ....[62]....
        /*04e0*/ 	.word	0x000009f0
        /*04e4*/ 	.word	0x000000ff
        /*04e8*/ 	.word	0x000000f8
        /*04ec*/ 	.short	0x0100
        /*04ee*/ 	.byte	0x08
	.zero		1


	//   ....[63]....
        /*04f0*/ 	.word	0x00000a00
        /*04f4*/ 	.word	0x000000ff
        /*04f8*/ 	.word	0x000001f8
        /*04fc*/ 	.short	0x0100
        /*04fe*/ 	.byte	0x08
	.zero		1


	//   ....[64]....
        /*0500*/ 	.word	0x00000b30
        /*0504*/ 	.word	0x000000ff
        /*0508*/ 	.word	0x00000200
        /*050c*/ 	.short	0x0100
        /*050e*/ 	.byte	0x09
	.zero		1


	//   ....[65]....
        /*0510*/ 	.word	0x00000b40
        /*0514*/ 	.word	0x000000ff
        /*0518*/ 	.word	0x00000210
        /*051c*/ 	.short	0x0100
        /*051e*/ 	.byte	0x09
	.zero		1


	//   ....[66]....
        /*0520*/ 	.word	0x00000b50
        /*0524*/ 	.word	0x000000ff
        /*0528*/ 	.word	0x00000208
        /*052c*/ 	.short	0x0100
        /*052e*/ 	.byte	0x09
	.zero		1


	//   ....[67]....
        /*0530*/ 	.word	0x00000b60
        /*0534*/ 	.word	0x000000ff
        /*0538*/ 	.word	0x00000218
        /*053c*/ 	.short	0x0100
        /*053e*/ 	.byte	0x09
	.zero		1


	//   ....[68]....
        /*0540*/ 	.word	0x00000c40
        /*0544*/ 	.word	0x000000ff
        /*0548*/ 	.word	0x00000220
        /*054c*/ 	.short	0x0100
        /*054e*/ 	.byte	0x08
	.zero		1


	//   ....[69]....
        /*0550*/ 	.word	0x00000c50
        /*0554*/ 	.word	0x000000ff
        /*0558*/ 	.word	0x00000228
        /*055c*/ 	.short	0x0100
        /*055e*/ 	.byte	0x08
	.zero		1


	//   ....[70]....
        /*0560*/ 	.word	0x00000d80
        /*0564*/ 	.word	0x000000ff
        /*0568*/ 	.word	0x00000230
        /*056c*/ 	.short	0x0100
        /*056e*/ 	.byte	0x08
	.zero		1


	//   ....[71]....
        /*0570*/ 	.word	0x00000d90
        /*0574*/ 	.word	0x000000ff
        /*0578*/ 	.word	0x00000240
        /*057c*/ 	.short	0x0100
        /*057e*/ 	.byte	0x08
	.zero		1


	//   ....[72]....
        /*0580*/ 	.word	0x00000da0
        /*0584*/ 	.word	0x000000ff
        /*0588*/ 	.word	0x00000238
        /*058c*/ 	.short	0x0100
        /*058e*/ 	.byte	0x08
	.zero		1


	//   ....[73]....
        /*0590*/ 	.word	0x00000db0
        /*0594*/ 	.word	0x000000ff
        /*0598*/ 	.word	0x00000248
        /*059c*/ 	.short	0x0100
        /*059e*/ 	.byte	0x08
	.zero		1


	//   ....[74]....
        /*05a0*/ 	.word	0x00000ed0
        /*05a4*/ 	.word	0x000000ff
        /*05a8*/ 	.word	0x00000250
        /*05ac*/ 	.short	0x0100
        /*05ae*/ 	.byte	0x09
	.zero		1


	//   ....[75]....
        /*05b0*/ 	.word	0x00000ee0
        /*05b4*/ 	.word	0x000000ff
        /*05b8*/ 	.word	0x00000270
        /*05bc*/ 	.short	0x0100
        /*05be*/ 	.byte	0x09
	.zero		1


	//   ....[76]....
        /*05c0*/ 	.word	0x00000ef0
        /*05c4*/ 	.word	0x000000ff
        /*05c8*/ 	.word	0x00000258
        /*05cc*/ 	.short	0x0100
        /*05ce*/ 	.byte	0x09
	.zero		1


	//   ....[77]....
        /*05d0*/ 	.word	0x00000f00
        /*05d4*/ 	.word	0x000000ff
        /*05d8*/ 	.word	0x00000278
        /*05dc*/ 	.short	0x0100
        /*05de*/ 	.byte	0x09
	.zero		1


	//   ....[78]....
        /*05e0*/ 	.word	0x00000f10
        /*05e4*/ 	.word	0x000000ff
        /*05e8*/ 	.word	0x00000260
        /*05ec*/ 	.short	0x0100
        /*05ee*/ 	.byte	0x09
	.zero		1


	//   ....[79]....
        /*05f0*/ 	.word	0x00000f20
        /*05f4*/ 	.word	0x000000ff
        /*05f8*/ 	.word	0x00000280
        /*05fc*/ 	.short	0x0100
        /*05fe*/ 	.byte	0x09
	.zero		1


	//   ....[80]....
        /*0600*/ 	.word	0x00000f30
        /*0604*/ 	.word	0x000000ff
        /*0608*/ 	.word	0x00000268
        /*060c*/ 	.short	0x0100
        /*060e*/ 	.byte	0x09
	.zero		1


	//   ....[81]....
        /*0610*/ 	.word	0x00000f40
        /*0614*/ 	.word	0x000000ff
        /*0618*/ 	.word	0x00000288
        /*061c*/ 	.short	0x0100
        /*061e*/ 	.byte	0x09
	.zero		1


	//   ....[82]....
        /*0620*/ 	.word	0x00001030
        /*0624*/ 	.word	0x000000ff
        /*0628*/ 	.word	0x00000290
        /*062c*/ 	.short	0x0100
        /*062e*/ 	.byte	0x08
	.zero		1


	//   ....[83]....
        /*0630*/ 	.word	0x00001040
        /*0634*/ 	.word	0x000000ff
        /*0638*/ 	.word	0x000002a0
        /*063c*/ 	.short	0x0100
        /*063e*/ 	.byte	0x08
	.zero		1


	//   ....[84]....
        /*0640*/ 	.word	0x00001050
        /*0644*/ 	.word	0x000000ff
        /*0648*/ 	.word	0x00000298
        /*064c*/ 	.short	0x0100
        /*064e*/ 	.byte	0x08
	.zero		1


	//   ....[85]....
        /*0650*/ 	.word	0x00001060
        /*0654*/ 	.word	0x000000ff
        /*0658*/ 	.word	0x000002a8
        /*065c*/ 	.short	0x0100
        /*065e*/ 	.byte	0x08
	.zero		1


	//   ....[86]....
        /*0660*/ 	.word	0x00001150
        /*0664*/ 	.word	0x000000ff
        /*0668*/ 	.word	0x000002b0
        /*066c*/ 	.short	0x0100
        /*066e*/ 	.byte	0x06
	.zero		1


	//   ....[87]....
        /*0670*/ 	.word	0x00001b70
        /*0674*/ 	.word	0x00000003
        /*0678*/ 	.word	0x000002a0
        /*067c*/ 	.short	0x010a
        /*067e*/ 	.byte	0xff
	.zero		1


	//   ....[88]....
        /*0680*/ 	.word	0x00001ba0
        /*0684*/ 	.word	0x00000003
        /*0688*/ 	.word	0x00000290
        /*068c*/ 	.short	0x0101
        /*068e*/ 	.byte	0xff
	.zero		1


	//   ....[89]....
        /*0690*/ 	.word	0x00001ca0
        /*0694*/ 	.word	0x000000ff
        /*0698*/ 	.word	0x00000100
        /*069c*/ 	.short	0x010a
        /*069e*/ 	.byte	0x08
	.zero		1


	//   ....[90]....
        /*06a0*/ 	.word	0x00001d70
        /*06a4*/ 	.word	0x000000ff
        /*06a8*/ 	.word	0x00000100
        /*06ac*/ 	.short	0x010a
        /*06ae*/ 	.byte	0x21
	.zero		1


	//   ....[91]....
        /*06b0*/ 	.word	0x00001f20
        /*06b4*/ 	.word	0x000000ff
        /*06b8*/ 	.word	0x00000100
        /*06bc*/ 	.short	0x010a
        /*06be*/ 	.byte	0x08
	.zero		1


	//   ....[92]....
        /*06c0*/ 	.word	0x00002020
        /*06c4*/ 	.word	0x000000ff
        /*06c8*/ 	.word	0x00000228
        /*06cc*/ 	.short	0x0101
        /*06ce*/ 	.byte	0x04
	.zero		1


	//   ....[93]....
        /*06d0*/ 	.word	0x00002040
        /*06d4*/ 	.word	0x000000ff
        /*06d8*/ 	.word	0x00000100
        /*06dc*/ 	.short	0x010a
        /*06de*/ 	.byte	0x08
	.zero		1


	//   ....[94]....
        /*06e0*/ 	.word	0x000020c0
        /*06e4*/ 	.word	0x000000ff
        /*06e8*/ 	.word	0x00000100
        /*06ec*/ 	.short	0x010a
        /*06ee*/ 	.byte	0x11
	.zero		1


	//   ....[95]....
        /*06f0*/ 	.word	0x00002250
        /*06f4*/ 	.word	0x000000ff
        /*06f8*/ 	.word	0x00000100
        /*06fc*/ 	.short	0x010a
        /*06fe*/ 	.byte	0x08
	.zero		1


	//   ....[96]....
        /*0700*/ 	.word	0x000023a0
        /*0704*/ 	.word	0x00000002
        /*0708*/ 	.word	0x00000230
        /*070c*/ 	.short	0x010a
        /*070e*/ 	.byte	0xff
	.zero		1


	//   ....[97]....
        /*0710*/ 	.word	0x00002460
        /*0714*/ 	.word	0x00000002
        /*0718*/ 	.word	0x00000000
        /*071c*/ 	.short	0x0101
        /*071e*/ 	.byte	0xff
	.zero		1


	//   ....[98]....
        /*0720*/ 	.word	0x000029c0
        /*0724*/ 	.word	0x000000ff
        /*0728*/ 	.word	0x00000000
        /*072c*/ 	.short	0x010a
        /*072e*/ 	.byte	0x05
	.zero		1


	//   ....[99]....
        /*0730*/ 	.word	0x00002a50
        /*0734*/ 	.word	0x000000ff
        /*0738*/ 	.word	0x00000000
        /*073c*/ 	.short	0x010a
        /*073e*/ 	.byte	0x05
	.zero		1


	//   ....[100]....
        /*0740*/ 	.word	0x00002ae0
        /*0744*/ 	.word	0x000000ff
        /*0748*/ 	.word	0x00000000
        /*074c*/ 	.short	0x010a
        /*074e*/ 	.byte	0x05
	.zero		1


	//   ....[101]....
        /*0750*/ 	.word	0x00002b70
        /*0754*/ 	.word	0x000000ff
        /*0758*/ 	.word	0x00000000
        /*075c*/ 	.short	0x010a
        /*075e*/ 	.byte	0x05
	.zero		1


	//   ....[102]....
        /*0760*/ 	.word	0x00002c00
        /*0764*/ 	.word	0x000000ff
        /*0768*/ 	.word	0x00000000
        /*076c*/ 	.short	0x010a
        /*076e*/ 	.byte	0x05
	.zero		1


	//   ....[103]....
        /*0770*/ 	.word	0x00002c90
        /*0774*/ 	.word	0x000000ff
        /*0778*/ 	.word	0x00000000
        /*077c*/ 	.short	0x010a
        /*077e*/ 	.byte	0x05
	.zero		1


	//   ....[104]....
        /*0780*/ 	.word	0x00002d20
        /*0784*/ 	.word	0x000000ff
        /*0788*/ 	.word	0x00000000
        /*078c*/ 	.short	0x010a
        /*078e*/ 	.byte	0x05
	.zero		1


	//   ....[105]....
        /*0790*/ 	.word	0x00002db0
        /*0794*/ 	.word	0x000000ff
        /*0798*/ 	.word	0x00000000
        /*079c*/ 	.short	0x010a
        /*079e*/ 	.byte	0x05
	.zero		1


	//   ....[106]....
        /*07a0*/ 	.word	0x00002e40
        /*07a4*/ 	.word	0x000000ff
        /*07a8*/ 	.word	0x00000000
        /*07ac*/ 	.short	0x010a
        /*07ae*/ 	.byte	0x05
	.zero		1


	//   ....[107]....
        /*07b0*/ 	.word	0x00002ed0
        /*07b4*/ 	.word	0x000000ff
        /*07b8*/ 	.word	0x00000000
        /*07bc*/ 	.short	0x010a
        /*07be*/ 	.byte	0x05
	.zero		1


	//   ....[108]....
        /*07c0*/ 	.word	0x00002f60
        /*07c4*/ 	.word	0x000000ff
        /*07c8*/ 	.word	0x00000000
        /*07cc*/ 	.short	0x010a
        /*07ce*/ 	.byte	0x05
	.zero		1


	//   ....[109]....
        /*07d0*/ 	.word	0x00002ff0
        /*07d4*/ 	.word	0x000000ff
        /*07d8*/ 	.word	0x00000000
        /*07dc*/ 	.short	0x010a
        /*07de*/ 	.byte	0x05
	.zero		1


	//   ....[110]....
        /*07e0*/ 	.word	0x00003080
        /*07e4*/ 	.word	0x000000ff
        /*07e8*/ 	.word	0x00000000
        /*07ec*/ 	.short	0x010a
        /*07ee*/ 	.byte	0x05
	.zero		1


	//   ....[111]....
        /*07f0*/ 	.word	0x00003110
        /*07f4*/ 	.word	0x000000ff
        /*07f8*/ 	.word	0x00000000
        /*07fc*/ 	.short	0x010a
        /*07fe*/ 	.byte	0x05
	.zero		1


	//   ....[112]....
        /*0800*/ 	.word	0x000031a0
        /*0804*/ 	.word	0x000000ff
        /*0808*/ 	.word	0x00000000
        /*080c*/ 	.short	0x010a
        /*080e*/ 	.byte	0x05
	.zero		1


	//   ....[113]....
        /*0810*/ 	.word	0x00003230
        /*0814*/ 	.word	0x000000ff
        /*0818*/ 	.word	0x00000000
        /*081c*/ 	.short	0x010a
        /*081e*/ 	.byte	0x05
	.zero		1


	//   ....[114]....
        /*0820*/ 	.word	0x000032c0
        /*0824*/ 	.word	0x000000ff
        /*0828*/ 	.word	0x00000000
        /*082c*/ 	.short	0x010a
        /*082e*/ 	.byte	0x05
	.zero		1


	//   ....[115]....
        /*0830*/ 	.word	0x00003350
        /*0834*/ 	.word	0x000000ff
        /*0838*/ 	.word	0x00000000
        /*083c*/ 	.short	0x010a
        /*083e*/ 	.byte	0x05
	.zero		1


	//   ....[116]....
        /*0840*/ 	.word	0x000033e0
        /*0844*/ 	.word	0x000000ff
        /*0848*/ 	.word	0x00000000
        /*084c*/ 	.short	0x010a
        /*084e*/ 	.byte	0x05
	.zero		1


	//   ....[117]....
        /*0850*/ 	.word	0x00003470
        /*0854*/ 	.word	0x000000ff
        /*0858*/ 	.word	0x00000000
        /*085c*/ 	.short	0x010a
        /*085e*/ 	.byte	0x05
	.zero		1


	//   ....[118]....
        /*0860*/ 	.word	0x00003500
        /*0864*/ 	.word	0x000000ff
        /*0868*/ 	.word	0x00000000
        /*086c*/ 	.short	0x010a
        /*086e*/ 	.byte	0x05
	.zero		1


	//   ....[119]....
        /*0870*/ 	.word	0x00003590
        /*0874*/ 	.word	0x000000ff
        /*0878*/ 	.word	0x00000000
        /*087c*/ 	.short	0x010a
        /*087e*/ 	.byte	0x05
	.zero		1


	//   ....[120]....
        /*0880*/ 	.word	0x00003620
        /*0884*/ 	.word	0x000000ff
        /*0888*/ 	.word	0x00000000
        /*088c*/ 	.short	0x010a
        /*088e*/ 	.byte	0x05
	.zero		1


	//   ....[121]....
        /*0890*/ 	.word	0x000036b0
        /*0894*/ 	.word	0x000000ff
        /*0898*/ 	.word	0x00000000
        /*089c*/ 	.short	0x010a
        /*089e*/ 	.byte	0x05
	.zero		1


	//   ....[122]....
        /*08a0*/ 	.word	0x00003740
        /*08a4*/ 	.word	0x000000ff
        /*08a8*/ 	.word	0x00000000
        /*08ac*/ 	.short	0x010a
        /*08ae*/ 	.byte	0x05
	.zero		1


	//   ....[123]....
        /*08b0*/ 	.word	0x000037d0
        /*08b4*/ 	.word	0x000000ff
        /*08b8*/ 	.word	0x00000000
        /*08bc*/ 	.short	0x010a
        /*08be*/ 	.byte	0x05
	.zero		1


	//   ....[124]....
        /*08c0*/ 	.word	0x00003860
        /*08c4*/ 	.word	0x000000ff
        /*08c8*/ 	.word	0x00000000
        /*08cc*/ 	.short	0x010a
        /*08ce*/ 	.byte	0x05
	.zero		1


	//   ....[125]....
        /*08d0*/ 	.word	0x000038f0
        /*08d4*/ 	.word	0x000000ff
        /*08d8*/ 	.word	0x00000000
        /*08dc*/ 	.short	0x010a
        /*08de*/ 	.byte	0x05
	.zero		1


	//   ....[126]....
        /*08e0*/ 	.word	0x00003980
        /*08e4*/ 	.word	0x000000ff
        /*08e8*/ 	.word	0x00000000
        /*08ec*/ 	.short	0x010a
        /*08ee*/ 	.byte	0x05
	.zero		1


	//   ....[127]....
        /*08f0*/ 	.word	0x00003a10
        /*08f4*/ 	.word	0x000000ff
        /*08f8*/ 	.word	0x00000000
        /*08fc*/ 	.short	0x010a
        /*08fe*/ 	.byte	0x05
	.zero		1


	//   ....[128]....
        /*0900*/ 	.word	0x00003aa0
        /*0904*/ 	.word	0x000000ff
        /*0908*/ 	.word	0x00000000
        /*090c*/ 	.short	0x010a
        /*090e*/ 	.byte	0x05
	.zero		1


	//   ....[129]....
        /*0910*/ 	.word	0x00003b40
        /*0914*/ 	.word	0x00000000
        /*0918*/ 	.word	0x00000000
        /*091c*/ 	.short	0x010a
        /*091e*/ 	.byte	0xff
	.zero		1


	//   ....[130]....
        /*0920*/ 	.word	0x00003c70
        /*0924*/ 	.word	0x00000000
        /*0928*/ 	.word	0x00000290
        /*092c*/ 	.short	0x010a
        /*092e*/ 	.byte	0xff
	.zero		1


	//   ....[131]....
        /*0930*/ 	.word	0x00003ce0
        /*0934*/ 	.word	0x00000004
        /*0938*/ 	.word	0x00000000
        /*093c*/ 	.short	0x0101
        /*093e*/ 	.byte	0xff
	.zero		1


	//   ....[132]....
        /*0940*/ 	.word	0x00003d00
        /*0944*/ 	.word	0x000000ff
        /*0948*/ 	.word	0x00000240
        /*094c*/ 	.short	0x010a
        /*094e*/ 	.byte	0x05
	.zero		1


	//   ....[133]....
        /*0950*/ 	.word	0x00003e20
        /*0954*/ 	.word	0x00000000
        /*0958*/ 	.word	0x00000230
        /*095c*/ 	.short	0x010a
        /*095e*/ 	.byte	0xff
	.zero		1


	//   ....[134]....
        /*0960*/ 	.word	0x00003f20
        /*0964*/ 	.word	0x00000000
        /*0968*/ 	.word	0x00000000
        /*096c*/ 	.short	0x0101
        /*096e*/ 	.byte	0xff
	.zero		1


	//   ....[135]....
        /*0970*/ 	.word	0x00003fb0
        /*0974*/ 	.word	0x000000ff
        /*0978*/ 	.word	0x00000240
        /*097c*/ 	.short	0x0106
        /*097e*/ 	.byte	0x05
	.zero		1


	//   ....[136]....
        /*0980*/ 	.word	0x00003fd0
        /*0984*/ 	.word	0x000000ff
        /*0988*/ 	.word	0x00000240
        /*098c*/ 	.short	0x010a
        /*098e*/ 	.byte	0x05
	.zero		1


	//   ....[137]....
        /*0990*/ 	.word	0x00004060
        /*0994*/ 	.word	0x000000ff
        /*0998*/ 	.word	0x00000240
        /*099c*/ 	.short	0x0106
        /*099e*/ 	.byte	0x04
	.zero		1


	//   ....[138]....
        /*09a0*/ 	.word	0x000040a0
        /*09a4*/ 	.word	0x00000000
        /*09a8*/ 	.word	0x00000240
        /*09ac*/ 	.short	0x010a
        /*09ae*/ 	.byte	0xff
	.zero		1


	//   ....[139]....
        /*09b0*/ 	.word	0x000042e0
        /*09b4*/ 	.word	0x000000ff
        /*09b8*/ 	.word	0x00000008
        /*09bc*/ 	.short	0x010a
        /*09be*/ 	.byte	0x06
	.zero		1


	//   ....[140]....
        /*09c0*/ 	.word	0x00004300
        /*09c4*/ 	.word	0x000000ff
        /*09c8*/ 	.word	0x00000008
        /*09cc*/ 	.short	0x010a
        /*09ce*/ 	.byte	0x06
	.zero		1


	//   ....[141]....
        /*09d0*/ 	.word	0x00004490
        /*09d4*/ 	.word	0x000000ff
        /*09d8*/ 	.word	0x00000008
        /*09dc*/ 	.short	0x010a
        /*09de*/ 	.byte	0x06
	.zero		1


	//   ....[142]....
        /*09e0*/ 	.word	0x000044b0
        /*09e4*/ 	.word	0x000000ff
        /*09e8*/ 	.word	0x00000008
        /*09ec*/ 	.short	0x010a
        /*09ee*/ 	.byte	0x06
	.zero		1


	//   ....[143]....
        /*09f0*/ 	.word	0x00004570
        /*09f4*/ 	.word	0x000000ff
        /*09f8*/ 	.word	0x00000000
        /*09fc*/ 	.short	0x0101
        /*09fe*/ 	.byte	0x07
	.zero		1


	//   ....[144]....
        /*0a00*/ 	.word	0x00004850
        /*0a04*/ 	.word	0x00000000
        /*0a08*/ 	.word	0x00000230
        /*0a0c*/ 	.short	0x010a
        /*0a0e*/ 	.byte	0xff
	.zero		1


	//   ....[145]....
        /*0a10*/ 	.word	0x00004910
        /*0a14*/ 	.word	0x00000000
        /*0a18*/ 	.word	0x00000000
        /*0a1c*/ 	.short	0x0101
        /*0a1e*/ 	.byte	0xff
	.zero		1


	//   ....[146]....
        /*0a20*/ 	.word	0x000049c0
        /*0a24*/ 	.word	0x000000ff
        /*0a28*/ 	.word	0x00000000
        /*0a2c*/ 	.short	0x010a
        /*0a2e*/ 	.byte	0x06
	.zero		1


	//   ....[147]....
        /*0a30*/ 	.word	0x000049d0
        /*0a34*/ 	.word	0x000000ff
        /*0a38*/ 	.word	0x00000270
        /*0a3c*/ 	.short	0x010a
        /*0a3e*/ 	.byte	0x0b
	.zero		1


	//   ....[148]....
        /*0a40*/ 	.word	0x00004a90
        /*0a44*/ 	.word	0x000000ff
        /*0a48*/ 	.word	0x00000000
        /*0a4c*/ 	.short	0x010a
        /*0a4e*/ 	.byte	0x09
	.zero		1


	//   ....[149]....
        /*0a50*/ 	.word	0x00004bd0
        /*0a54*/ 	.word	0x000000ff
        /*0a58*/ 	.word	0x00000000
        /*0a5c*/ 	.short	0x010a
        /*0a5e*/ 	.byte	0x06
	.zero		1


	//   ....[150]....
        /*0a60*/ 	.word	0x00004dd0
        /*0a64*/ 	.word	0x000000ff
        /*0a68*/ 	.word	0x00000000
        /*0a6c*/ 	.short	0x010a
        /*0a6e*/ 	.byte	0x07
	.zero		1


	//   ....[151]....
        /*0a70*/ 	.word	0x00004e60
        /*0a74*/ 	.word	0x000000ff
        /*0a78*/ 	.word	0x00000000
        /*0a7c*/ 	.short	0x010a
        /*0a7e*/ 	.byte	0x07
	.zero		1


	//   ....[152]....
        /*0a80*/ 	.word	0x00004ef0
        /*0a84*/ 	.word	0x000000ff
        /*0a88*/ 	.word	0x00000000
        /*0a8c*/ 	.short	0x010a
        /*0a8e*/ 	.byte	0x07
	.zero		1


	//   ....[153]....
        /*0a90*/ 	.word	0x00004f90
        /*0a94*/ 	.word	0x00000000
        /*0a98*/ 	.word	0x00000000
        /*0a9c*/ 	.short	0x010a
        /*0a9e*/ 	.byte	0xff
	.zero		1


	//   ....[154]....
        /*0aa0*/ 	.word	0x00004fd0
        /*0aa4*/ 	.word	0x00000000
        /*0aa8*/ 	.word	0x00000000
        /*0aac*/ 	.short	0x010a
        /*0aae*/ 	.byte	0xff
	.zero		1


	//   ....[155]....
        /*0ab0*/ 	.word	0x00005040
        /*0ab4*/ 	.word	0x000000ff
        /*0ab8*/ 	.word	0x00000000
        /*0abc*/ 	.short	0x0101
        /*0abe*/ 	.byte	0x05
	.zero		1


	//   ....[156]....
        /*0ac0*/ 	.word	0x00005080
        /*0ac4*/ 	.word	0x000000ff
        /*0ac8*/ 	.word	0x000002b0
        /*0acc*/ 	.short	0x010a
        /*0ace*/ 	.byte	0x08
	.zero		1


	//   ....[157]....
        /*0ad0*/ 	.word	0x000050d0
        /*0ad4*/ 	.word	0x000000ff
        /*0ad8*/ 	.word	0x00000000
        /*0adc*/ 	.short	0x0101
        /*0ade*/ 	.byte	0x05
	.zero		1


	//   ....[158]....
        /*0ae0*/ 	.word	0x00005500
        /*0ae4*/ 	.word	0x00000000
        /*0ae8*/ 	.word	0x00000230
        /*0aec*/ 	.short	0x010a
        /*0aee*/ 	.byte	0xff
	.zero		1


	//   ....[159]....
        /*0af0*/ 	.word	0x000055c0
        /*0af4*/ 	.word	0x00000000
        /*0af8*/ 	.word	0x00000000
        /*0afc*/ 	.short	0x0101
        /*0afe*/ 	.byte	0xff
	.zero		1


	//   ....[160]....
        /*0b00*/ 	.word	0x000058e0
        /*0b04*/ 	.word	0x000000ff
        /*0b08*/ 	.word	0x00000228
        /*0b0c*/ 	.short	0x010a
        /*0b0e*/ 	.byte	0x06
	.zero		1


	//   ....[161]....
        /*0b10*/ 	.word	0x00005ad0
        /*0b14*/ 	.word	0x000000ff
        /*0b18*/ 	.word	0x00000210
        /*0b1c*/ 	.short	0x010a
        /*0b1e*/ 	.byte	0x06
	.zero		1


	//   ....[162]....
        /*0b20*/ 	.word	0x00005ca0
        /*0b24*/ 	.word	0x000000ff
        /*0b28*/ 	.word	0x00000200
        /*0b2c*/ 	.short	0x010b
        /*0b2e*/ 	.byte	0x06
	.zero		1


	//   ....[163]....
        /*0b30*/ 	.word	0x00005d10
        /*0b34*/ 	.word	0x000000ff
        /*0b38*/ 	.word	0x00000000
        /*0b3c*/ 	.short	0x0101
        /*0b3e*/ 	.byte	0x08
	.zero		1


	//   ....[164]....
        /*0b40*/ 	.word	0x00005d40
        /*0b44*/ 	.word	0x000000ff
        /*0b48*/ 	.word	0x00000218
        /*0b4c*/ 	.short	0x010a
        /*0b4e*/ 	.byte	0x06
	.zero		1


	//   ....[165]....
        /*0b50*/ 	.word	0x00005f50
        /*0b54*/ 	.word	0x000000ff
        /*0b58*/ 	.word	0x00000208
        /*0b5c*/ 	.short	0x010b
        /*0b5e*/ 	.byte	0x06
	.zero		1


	//   ....[166]....
        /*0b60*/ 	.word	0x00005f70
        /*0b64*/ 	.word	0x000000ff
        /*0b68*/ 	.word	0x00000000
        /*0b6c*/ 	.short	0x0101
        /*0b6e*/ 	.byte	0x0d
	.zero		1


	//   ....[167]....
        /*0b70*/ 	.word	0x00005fa0
        /*0b74*/ 	.word	0x000000ff
        /*0b78*/ 	.word	0x00000210
        /*0b7c*/ 	.short	0x010a
        /*0b7e*/ 	.byte	0x06
	.zero		1


	//   ....[168]....
        /*0b80*/ 	.word	0x00005fe0
        /*0b84*/ 	.word	0x00000000
        /*0b88*/ 	.word	0x00000218
        /*0b8c*/ 	.short	0x010a
        /*0b8e*/ 	.byte	0xff
	.zero		1


	//   ....[169]....
        /*0b90*/ 	.word	0x00006320
        /*0b94*/ 	.word	0x00000000
        /*0b98*/ 	.word	0x00000230
        /*0b9c*/ 	.short	0x010a
        /*0b9e*/ 	.byte	0xff
	.zero		1


	//   ....[170]....
        /*0ba0*/ 	.word	0x00006430
        /*0ba4*/ 	.word	0x00000000
        /*0ba8*/ 	.word	0x00000000
        /*0bac*/ 	.short	0x0101
        /*0bae*/ 	.byte	0xff
	.zero		1


	//   ....[171]....
        /*0bb0*/ 	.word	0x00006e90
        /*0bb4*/ 	.word	0x00000003
        /*0bb8*/ 	.word	0x00000200
        /*0bbc*/ 	.short	0x010a
        /*0bbe*/ 	.byte	0xff
	.zero		1


	//   ....[172]....
        /*0bc0*/ 	.word	0x00006ed0
        /*0bc4*/ 	.word	0x000000ab
        /*0bc8*/ 	.word	0x00000250
        /*0bcc*/ 	.short	0x010a
        /*0bce*/ 	.byte	0xff
	.zero		1


	//   ....[173]....
        /*0bd0*/ 	.word	0x00007010
        /*0bd4*/ 	.word	0x00000003
        /*0bd8*/ 	.word	0x00000200
        /*0bdc*/ 	.short	0x010a
        /*0bde*/ 	.byte	0xff
	.zero		1


	//   ....[174]....
        /*0be0*/ 	.word	0x00007150
        /*0be4*/ 	.word	0x00000000
        /*0be8*/ 	.word	0x00000000
        /*0bec*/ 	.short	0x0101
        /*0bee*/ 	.byte	0xff
	.zero		1


	//   ....[175]....
        /*0bf0*/ 	.word	0x000071d0
        /*0bf4*/ 	.word	0x000000ab
        /*0bf8*/ 	.word	0x00000250
        /*0bfc*/ 	.short	0x010a
        /*0bfe*/ 	.byte	0xff
	.zero		1


	//   ....[176]....
        /*0c00*/ 	.word	0x00008560
        /*0c04*/ 	.word	0x0000007c
        /*0c08*/ 	.word	0x00000200
        /*0c0c*/ 	.short	0x010a
        /*0c0e*/ 	.byte	0xff
	.zero		1


	//   ....[177]....
        /*0c10*/ 	.word	0x00008630
        /*0c14*/ 	.word	0x0000007c
        /*0c18*/ 	.word	0x00000200
        /*0c1c*/ 	.short	0x010a
        /*0c1e*/ 	.byte	0xff
	.zero		1


	//   ....[178]....
        /*0c20*/ 	.word	0x00008790
        /*0c24*/ 	.word	0x00000003
        /*0c28*/ 	.word	0x00000000
        /*0c2c*/ 	.short	0x0101
        /*0c2e*/ 	.byte	0xff
	.zero		1


	//   ....[179]....
        /*0c30*/ 	.word	0x00008a70
        /*0c34*/ 	.word	0x000000ab
        /*0c38*/ 	.word	0x00000000
        /*0c3c*/ 	.short	0x0101
        /*0c3e*/ 	.byte	0xff
	.zero		1


	//   ....[180]....
        /*0c40*/ 	.word	0x00009ce0
        /*0c44*/ 	.word	0x00000003
        /*0c48*/ 	.word	0x000002a0
        /*0c4c*/ 	.short	0x010a
        /*0c4e*/ 	.byte	0xff
	.zero		1


	//   ....[181]....
        /*0c50*/ 	.word	0x00009d40
        /*0c54*/ 	.word	0x00000002
        /*0c58*/ 	.word	0x00000100
        /*0c5c*/ 	.short	0x010a
        /*0c5e*/ 	.byte	0xff
	.zero		1


	//   ....[182]....
        /*0c60*/ 	.word	0x00009da0
        /*0c64*/ 	.word	0x00000002
        /*0c68*/ 	.word	0x00000100
        /*0c6c*/ 	.short	0x010a
        /*0c6e*/ 	.byte	0xff
	.zero		1


	//   ....[183]....
        /*0c70*/ 	.word	0x00009df0
        /*0c74*/ 	.word	0x00000002
        /*0c78*/ 	.word	0x00000230
        /*0c7c*/ 	.short	0x010a
        /*0c7e*/ 	.byte	0xff
	.zero		1


	//   ....[184]....
        /*0c80*/ 	.word	0x00009e50
        /*0c84*/ 	.word	0x00000000
        /*0c88*/ 	.word	0x00000000
        /*0c8c*/ 	.short	0x010a
        /*0c8e*/ 	.byte	0xff
	.zero		1


	//   ....[185]....
        /*0c90*/ 	.word	0x00009eb0
        /*0c94*/ 	.word	0x00000000
        /*0c98*/ 	.word	0x00000000
        /*0c9c*/ 	.short	0x010a
        /*0c9e*/ 	.byte	0xff
	.zero		1


	//   ....[186]....
        /*0ca0*/ 	.word	0x00009f10
        /*0ca4*/ 	.word	0x00000000
        /*0ca8*/ 	.word	0x00000000
        /*0cac*/ 	.short	0x010a
        /*0cae*/ 	.byte	0xff
	.zero		1


	//   ....[187]....
        /*0cb0*/ 	.word	0x00009f70
        /*0cb4*/ 	.word	0x00000000
        /*0cb8*/ 	.word	0x00000000
        /*0cbc*/ 	.short	0x010a
        /*0cbe*/ 	.byte	0xff
	.zero		1


	//   ....[188]....
        /*0cc0*/ 	.word	0x00009fd0
        /*0cc4*/ 	.word	0x00000000
        /*0cc8*/ 	.word	0x00000000
        /*0ccc*/ 	.short	0x010a
        /*0cce*/ 	.byte	0xff
	.zero		1


	//   ....[189]....
        /*0cd0*/ 	.word	0x0000a030
        /*0cd4*/ 	.word	0x00000000
        /*0cd8*/ 	.word	0x00000000
        /*0cdc*/ 	.short	0x010a
        /*0cde*/ 	.byte	0xff
	.zero		1


	//   ....[190]....
        /*0ce0*/ 	.word	0x0000a090
        /*0ce4*/ 	.word	0x00000000
        /*0ce8*/ 	.word	0x00000000
        /*0cec*/ 	.short	0x010a
        /*0cee*/ 	.byte	0xff
	.zero		1


	//   ....[191]....
        /*0cf0*/ 	.word	0x0000a0f0
        /*0cf4*/ 	.word	0x00000000
        /*0cf8*/ 	.word	0x00000000
        /*0cfc*/ 	.short	0x010a
        /*0cfe*/ 	.byte	0xff
	.zero		1


	//   ....[192]....
        /*0d00*/ 	.word	0x0000a150
        /*0d04*/ 	.word	0x00000000
        /*0d08*/ 	.word	0x00000000
        /*0d0c*/ 	.short	0x010a
        /*0d0e*/ 	.byte	0xff
	.zero		1


	//   ....[193]....
        /*0d10*/ 	.word	0x0000a1b0
        /*0d14*/ 	.word	0x00000000
        /*0d18*/ 	.word	0x00000000
        /*0d1c*/ 	.short	0x010a
        /*0d1e*/ 	.byte	0xff
	.zero		1


	//   ....[194]....
        /*0d20*/ 	.word	0x0000a210
        /*0d24*/ 	.word	0x00000000
        /*0d28*/ 	.word	0x00000000
        /*0d2c*/ 	.short	0x010a
        /*0d2e*/ 	.byte	0xff
	.zero		1


	//   ....[195]....
        /*0d30*/ 	.word	0x0000a270
        /*0d34*/ 	.word	0x00000000
        /*0d38*/ 	.word	0x00000000
        /*0d3c*/ 	.short	0x010a
        /*0d3e*/ 	.byte	0xff
	.zero		1


	//   ....[196]....
        /*0d40*/ 	.word	0x0000a2d0
        /*0d44*/ 	.word	0x00000000
        /*0d48*/ 	.word	0x00000000
        /*0d4c*/ 	.short	0x010a
        /*0d4e*/ 	.byte	0xff
	.zero		1


	//   ....[197]....
        /*0d50*/ 	.word	0x0000a330
        /*0d54*/ 	.word	0x00000000
        /*0d58*/ 	.word	0x00000000
        /*0d5c*/ 	.short	0x010a
        /*0d5e*/ 	.byte	0xff
	.zero		1


	//   ....[198]....
        /*0d60*/ 	.word	0x0000a390
        /*0d64*/ 	.word	0x00000000
        /*0d68*/ 	.word	0x00000000
        /*0d6c*/ 	.short	0x010a
        /*0d6e*/ 	.byte	0xff
	.zero		1


	//   ....[199]....
        /*0d70*/ 	.word	0x0000a3f0
        /*0d74*/ 	.word	0x00000000
        /*0d78*/ 	.word	0x00000000
        /*0d7c*/ 	.short	0x010a
        /*0d7e*/ 	.byte	0xff
	.zero		1


	//   ....[200]....
        /*0d80*/ 	.word	0x0000a450
        /*0d84*/ 	.word	0x00000000
        /*0d88*/ 	.word	0x00000000
        /*0d8c*/ 	.short	0x010a
        /*0d8e*/ 	.byte	0xff
	.zero		1


	//   ....[201]....
        /*0d90*/ 	.word	0x0000a4b0
        /*0d94*/ 	.word	0x00000000
        /*0d98*/ 	.word	0x00000000
        /*0d9c*/ 	.short	0x010a
        /*0d9e*/ 	.byte	0xff
	.zero		1


	//   ....[202]....
        /*0da0*/ 	.word	0x0000a510
        /*0da4*/ 	.word	0x00000000
        /*0da8*/ 	.word	0x00000000
        /*0dac*/ 	.short	0x010a
        /*0dae*/ 	.byte	0xff
	.zero		1


	//   ....[203]....
        /*0db0*/ 	.word	0x0000a570
        /*0db4*/ 	.word	0x00000000
        /*0db8*/ 	.word	0x00000000
        /*0dbc*/ 	.short	0x010a
        /*0dbe*/ 	.byte	0xff
	.zero		1


	//   ....[204]....
        /*0dc0*/ 	.word	0x0000a5d0
        /*0dc4*/ 	.word	0x00000000
        /*0dc8*/ 	.word	0x00000000
        /*0dcc*/ 	.short	0x010a
        /*0dce*/ 	.byte	0xff
	.zero		1


	//   ....[205]....
        /*0dd0*/ 	.word	0x0000a630
        /*0dd4*/ 	.word	0x00000000
        /*0dd8*/ 	.word	0x00000000
        /*0ddc*/ 	.short	0x010a
        /*0dde*/ 	.byte	0xff
	.zero		1


	//   ....[206]....
        /*0de0*/ 	.word	0x0000a690
        /*0de4*/ 	.word	0x00000000
        /*0de8*/ 	.word	0x00000000
        /*0dec*/ 	.short	0x010a
        /*0dee*/ 	.byte	0xff
	.zero		1


	//   ....[207]....
        /*0df0*/ 	.word	0x0000a6f0
        /*0df4*/ 	.word	0x00000000
        /*0df8*/ 	.word	0x00000000
        /*0dfc*/ 	.short	0x010a
        /*0dfe*/ 	.byte	0xff
	.zero		1


	//   ....[208]....
        /*0e00*/ 	.word	0x0000a750
        /*0e04*/ 	.word	0x00000000
        /*0e08*/ 	.word	0x00000000
        /*0e0c*/ 	.short	0x010a
        /*0e0e*/ 	.byte	0xff
	.zero		1


	//   ....[209]....
        /*0e10*/ 	.word	0x0000a7b0
        /*0e14*/ 	.word	0x00000000
        /*0e18*/ 	.word	0x00000000
        /*0e1c*/ 	.short	0x010a
        /*0e1e*/ 	.byte	0xff
	.zero		1


	//   ....[210]....
        /*0e20*/ 	.word	0x0000a810
        /*0e24*/ 	.word	0x00000000
        /*0e28*/ 	.word	0x00000000
        /*0e2c*/ 	.short	0x010a
        /*0e2e*/ 	.byte	0xff
	.zero		1


	//   ....[211]....
        /*0e30*/ 	.word	0x0000a870
        /*0e34*/ 	.word	0x00000000
        /*0e38*/ 	.word	0x00000000
        /*0e3c*/ 	.short	0x010a
        /*0e3e*/ 	.byte	0xff
	.zero		1


	//   ....[212]....
        /*0e40*/ 	.word	0x0000a8d0
        /*0e44*/ 	.word	0x00000000
        /*0e48*/ 	.word	0x00000000
        /*0e4c*/ 	.short	0x010a
        /*0e4e*/ 	.byte	0xff
	.zero		1


	//   ....[213]....
        /*0e50*/ 	.word	0x0000a930
        /*0e54*/ 	.word	0x00000000
        /*0e58*/ 	.word	0x00000000
        /*0e5c*/ 	.short	0x010a
        /*0e5e*/ 	.byte	0xff
	.zero		1


	//   ....[214]....
        /*0e60*/ 	.word	0x0000a990
        /*0e64*/ 	.word	0x00000000
        /*0e68*/ 	.word	0x00000000
        /*0e6c*/ 	.short	0x010a
        /*0e6e*/ 	.byte	0xff
	.zero		1


	//   ....[215]....
        /*0e70*/ 	.word	0x0000a9e0
        /*0e74*/ 	.word	0x00000000
        /*0e78*/ 	.word	0x00000290
        /*0e7c*/ 	.short	0x010a
        /*0e7e*/ 	.byte	0xff
	.zero		1


	//   ....[216]....
        /*0e80*/ 	.word	0x0000aa40
        /*0e84*/ 	.word	0x00000000
        /*0e88*/ 	.word	0x00000240
        /*0e8c*/ 	.short	0x010a
        /*0e8e*/ 	.byte	0xff
	.zero		1


	//   ....[217]....
        /*0e90*/ 	.word	0x0000aa90
        /*0e94*/ 	.word	0x00000000
        /*0e98*/ 	.word	0x00000230
        /*0e9c*/ 	.short	0x010a
        /*0e9e*/ 	.byte	0xff
	.zero		1


	//   ....[218]....
        /*0ea0*/ 	.word	0x0000aaf0
        /*0ea4*/ 	.word	0x00000000
        /*0ea8*/ 	.word	0x00000240
        /*0eac*/ 	.short	0x010a
        /*0eae*/ 	.byte	0xff
	.zero		1


	//   ....[219]....
        /*0eb0*/ 	.word	0x0000ab50
        /*0eb4*/ 	.word	0x00000004
        /*0eb8*/ 	.word	0x00000008
        /*0ebc*/ 	.short	0x010a
        /*0ebe*/ 	.byte	0xff
	.zero		1


	//   ....[220]....
        /*0ec0*/ 	.word	0x0000ac30
        /*0ec4*/ 	.word	0x00000002
        /*0ec8*/ 	.word	0x00000008
        /*0ecc*/ 	.short	0x010a
        /*0ece*/ 	.byte	0xff
	.zero		1


	//   ....[221]....
        /*0ed0*/ 	.word	0x0000ac80
        /*0ed4*/ 	.word	0x00000000
        /*0ed8*/ 	.word	0x00000230
        /*0edc*/ 	.short	0x010a
        /*0ede*/ 	.byte	0xff
	.zero		1


	//   ....[222]....
        /*0ee0*/ 	.word	0x0000ace0
        /*0ee4*/ 	.word	0x00000000
        /*0ee8*/ 	.word	0x00000270
        /*0eec*/ 	.short	0x010a
        /*0eee*/ 	.byte	0xff
	.zero		1


	//   ....[223]....
        /*0ef0*/ 	.word	0x0000ad40
        /*0ef4*/ 	.word	0x00000000
        /*0ef8*/ 	.word	0x00000000
        /*0efc*/ 	.short	0x010a
        /*0efe*/ 	.byte	0xff
	.zero		1


	//   ....[224]....
        /*0f00*/ 	.word	0x0000ada0
        /*0f04*/ 	.word	0x00000000
        /*0f08*/ 	.word	0x00000000
        /*0f0c*/ 	.short	0x010a
        /*0f0e*/ 	.byte	0xff
	.zero		1


	//   ....[225]....
        /*0f10*/ 	.word	0x0000ae00
        /*0f14*/ 	.word	0x00000000
        /*0f18*/ 	.word	0x00000000
        /*0f1c*/ 	.short	0x010a
        /*0f1e*/ 	.byte	0xff
	.zero		1


	//   ....[226]....
        /*0f20*/ 	.word	0x0000ae60
        /*0f24*/ 	.word	0x00000000
        /*0f28*/ 	.word	0x00000000
        /*0f2c*/ 	.short	0x010a
        /*0f2e*/ 	.byte	0xff
	.zero		1


	//   ....[227]....
        /*0f30*/ 	.word	0x0000aec0
        /*0f34*/ 	.word	0x00000000
        /*0f38*/ 	.word	0x000002b0
        /*0f3c*/ 	.short	0x010a
        /*0f3e*/ 	.byte	0xff
	.zero		1


	//   ....[228]....
        /*0f40*/ 	.word	0x0000af10
        /*0f44*/ 	.word	0x00000000
        /*0f48*/ 	.word	0x00000230
        /*0f4c*/ 	.short	0x010a
        /*0f4e*/ 	.byte	0xff
	.zero		1


	//   ....[229]....
        /*0f50*/ 	.word	0x0000af70
        /*0f54*/ 	.word	0x00000000
        /*0f58*/ 	.word	0x00000228
        /*0f5c*/ 	.short	0x010a
        /*0f5e*/ 	.byte	0xff
	.zero		1


	//   ....[230]....
        /*0f60*/ 	.word	0x0000afd0
        /*0f64*/ 	.word	0x00000003
        /*0f68*/ 	.word	0x00000210
        /*0f6c*/ 	.short	0x010a
        /*0f6e*/ 	.byte	0xff
	.zero		1


	//   ....[231]....
        /*0f70*/ 	.word	0x0000b030
        /*0f74*/ 	.word	0x00000003
        /*0f78*/ 	.word	0x00000218
        /*0f7c*/ 	.short	0x010a
        /*0f7e*/ 	.byte	0xff
	.zero		1


	//   ....[232]....
        /*0f80*/ 	.word	0x0000b090
        /*0f84*/ 	.word	0x00000000
        /*0f88*/ 	.word	0x00000210
        /*0f8c*/ 	.short	0x010a
        /*0f8e*/ 	.byte	0xff
	.zero		1


	//   ....[233]....
        /*0f90*/ 	.word	0x0000b0e0
        /*0f94*/ 	.word	0x00000000
        /*0f98*/ 	.word	0x00000230
        /*0f9c*/ 	.short	0x010a
        /*0f9e*/ 	.byte	0xff
	.zero		1


	//   ....[234]....
        /*0fa0*/ 	.word	0x0000b130
        /*0fa4*/ 	.word	0x00000003
        /*0fa8*/ 	.word	0x00000200
        /*0fac*/ 	.short	0x010a
        /*0fae*/ 	.byte	0xff
	.zero		1


	//   ....[235]....
        /*0fb0*/ 	.word	0x0000b180
        /*0fb4*/ 	.word	0x000000ab
        /*0fb8*/ 	.word	0x00000250
        /*0fbc*/ 	.short	0x010a
        /*0fbe*/ 	.byte	0xff
	.zero		1


	//   ....[236]....
        /*0fc0*/ 	.word	0x0000b1d0
        /*0fc4*/ 	.word	0x0000007c
        /*0fc8*/ 	.word	0x00000200
        /*0fcc*/ 	.short	0x010a
        /*0fce*/ 	.byte	0xff
	.zero		1


	//----- nvinfo : EIATTR_NUM_MBARRIERS
	.align		4
.L_47:
        /*0fd0*/ 	.byte	0x03, 0x38
        /*0fd2*/ 	.short	0x0057


	//----- nvinfo : EIATTR_EXIT_INSTR_OFFSETS
	.align		4
        /*0fd4*/ 	.byte	0x04, 0x1c
        /*0fd6*/ 	.short	(.L_49 - .L_48)


	//   ....[0]....
.L_48:
        /*0fd8*/ 	.word	0x00003b70


	//   ....[1]....
        /*0fdc*/ 	.word	0x00004070


	//   ....[2]....
        /*0fe0*/ 	.word	0x000040d0


	//   ....[3]....
        /*0fe4*/ 	.word	0x00005300


	//   ....[4]....
        /*0fe8*/ 	.word	0x00006010


	//   ....[5]....
        /*0fec*/ 	.word	0x00006050


	//   ....[6]....
        /*0ff0*/ 	.word	0x00009cd0


	//----- nvinfo : EIATTR_MAX_THREADS
	.align		4
.L_49:
        /*0ff4*/ 	.byte	0x04, 0x05
        /*0ff6*/ 	.short	(.L_51 - .L_50)
.L_50:
        /*0ff8*/ 	.word	0x00000100
        /*0ffc*/ 	.word	0x00000001
        /*1000*/ 	.word	0x00000001


	//----- nvinfo : EIATTR_CRS_STACK_SIZE
	.align		4
.L_51:
        /*1004*/ 	.byte	0x04, 0x1e
        /*1006*/ 	.short	(.L_53 - .L_52)
.L_52:
        /*1008*/ 	.word	0x00000000


	//----- nvinfo : EIATTR_CBANK_PARAM_SIZE
	.align		4
.L_53:
        /*100c*/ 	.byte	0x03, 0x19
        /*100e*/ 	.short	0x0800


	//----- nvinfo : EIATTR_PARAM_CBANK
	.align		4
        /*1010*/ 	.byte	0x04, 0x0a
        /*1012*/ 	.short	(.L_55 - .L_54)
	.align		4
.L_54:
        /*1014*/ 	.word	index@(.nv.constant0._ZN7cutlass13device_kernelINS_4gemm6kernel13GemmUniversalIN4cute5tupleIJiiiiEEENS1_10collective13CollectiveMmaINS1_35MainloopSm100TmaUmmaWarpSpecializedILi32ELi2ELi4ENS5_IJNS4_1CILi2EEENSA_ILi1EEESC_EEEEENS5_IJNSA_ILi256EEENSA_ILi128EEENSA_ILi32EEEEEEaNS5_IJlSC_lEEEaSJ_NS4_8TiledMMAINS4_8MMA_AtomIJNS4_21SM100_MMA_S8_2x1SM_SSIaaiLi256ELi128ELNS4_4UMMA5MajorE0ELSO_0ELNSN_8SaturateE0EEEEEENS4_6LayoutINS5_IJSC_SC_SC_EEENS5_IJNSA_ILi0EEESU_SU_EEEEENS5_IJNS4_10UnderscoreESX_SX_EEEEENS4_18SM100_TMA_2SM_LOADENS4_14ComposedLayoutINS4_7SwizzleILi1ELi4ELi3EEENS4_18smem_ptr_flag_bitsILi8EEENSS_INS5_IJNSA_ILi8EEESH_EEENS5_IJSH_SC_EEEEEEEvNS4_8identityES10_S1A_vS1B_EENS_8epilogue10collective18CollectiveEpilogueINS1D_23Sm100TmaWarpSpecializedILi2ELi2ELi64ELb0ELb0EEEJNS5_IJSG_SG_SH_EEENS5_IJNSS_ISG_SC_EENSS_INSA_ILi64EEESC_EEEEEaSJ_aSJ_NS1D_6fusion15FusionCallbacksIS1H_NS1N_17LinearCombinationIaiaiLNS_15FloatRoundStyleE2EEES1I_S1M_JEEENS4_5SM1004TMEM4LOAD26SM100_TMEM_LOAD_32dp32b64xENS4_13SM90_TMA_LOADENS11_INS12_ILi2ELi4ELi3EEES15_NSS_INS5_IJS16_S1K_EEENS5_IJS1K_SC_EEEEEEENS4_39AutoVectorizingCopyWithAssumedAlignmentILi128EEENS4_14SM90_TMA_STOREES22_S24_S24_EEEvvEEEEvNT_6ParamsE)
        /*1018*/ 	.short	0x0380
        /*101a*/ 	.short	0x0800


	//----- nvinfo : EIATTR_SW_WAR
	.align		4
.L_55:
        /*101c*/ 	.byte	0x04, 0x36
        /*101e*/ 	.short	(.L_57 - .L_56)
.L_56:
        /*1020*/ 	.word	0x00000008
.L_57:


//--------------------- .nv.callgraph             --------------------------
	.section	.nv.callgraph,"",@"SHT_CUDA_CALLGRAPH"
	.align	4
	.sectionentsize	8
	.align		4
        /*0000*/ 	.word	0x00000000
	.align		4
        /*0004*/ 	.word	0xffffffff
	.align		4
        /*0008*/ 	.word	index@(_ZN7cutlass13device_kernelINS_4gemm6kernel13GemmUniversalIN4cute5tupleIJiiiiEEENS1_10collective13CollectiveMmaINS1_35MainloopSm100TmaUmmaWarpSpecializedILi32ELi2ELi4ENS5_IJNS4_1CILi2EEENSA_ILi1EEESC_EEEEENS5_IJNSA_ILi256EEENSA_ILi128EEENSA_ILi32EEEEEEaNS5_IJlSC_lEEEaSJ_NS4_8TiledMMAINS4_8MMA_AtomIJNS4_21SM100_MMA_S8_2x1SM_SSIaaiLi256ELi128ELNS4_4UMMA5MajorE0ELSO_0ELNSN_8SaturateE0EEEEEENS4_6LayoutINS5_IJSC_SC_SC_EEENS5_IJNSA_ILi0EEESU_SU_EEEEENS5_IJNS4_10UnderscoreESX_SX_EEEEENS4_18SM100_TMA_2SM_LOADENS4_14ComposedLayoutINS4_7SwizzleILi1ELi4ELi3EEENS4_18smem_ptr_flag_bitsILi8EEENSS_INS5_IJNSA_ILi8EEESH_EEENS5_IJSH_SC_EEEEEEEvNS4_8identityES10_S1A_vS1B_EENS_8epilogue10collective18CollectiveEpilogueINS1D_23Sm100TmaWarpSpecializedILi2ELi2ELi64ELb0ELb0EEEJNS5_IJSG_SG_SH_EEENS5_IJNSS_ISG_SC_EENSS_INSA_ILi64EEESC_EEEEEaSJ_aSJ_NS1D_6fusion15FusionCallbacksIS1H_NS1N_17LinearCombinationIaiaiLNS_15FloatRoundStyleE2EEES1I_S1M_JEEENS4_5SM1004TMEM4LOAD26SM100_TMEM_LOAD_32dp32b64xENS4_13SM90_TMA_LOADENS11_INS12_ILi2ELi4ELi3EEES15_NSS_INS5_IJS16_S1K_EEENS5_IJS1K_SC_EEEEEEENS4_39AutoVectorizingCopyWithAssumedAlignmentILi128EEENS4_14SM90_TMA_STOREES22_S24_S24_EEEvvEEEEvNT_6ParamsE)
	.align		4
        /*000c*/ 	.word	index@(__assertfail)
	.align		4
        /*0010*/ 	.word	0x00000000
	.align		4
        /*0014*/ 	.word	0xfffffffe
	.align		4
        /*0018*/ 	.word	0x00000000
	.align		4
        /*001c*/ 	.word	0xfffffffd
	.align		4
        /*0020*/ 	.word	0x00000000
	.align		4
        /*0024*/ 	.word	0xfffffffc


//--------------------- .nv.constant4             --------------------------
	.section	.nv.constant4,"a",@progbits
	.align	8
	.align		8
.nv.constant4:
        /*0000*/ 	.dword	__assertfail
	.align		8
        /*0008*/ 	.dword	__unnamed_1
	.align		8
        /*0010*/ 	.dword	__unnamed_2
	.align		8
        /*0018*/ 	.dword	_ZN40_INTERNAL_22e773c8_4_k_cu_2c7a94bc_353584cuda3std3__45__cpo5beginE
	.align		8
        /*0020*/ 	.dword	_ZN40_INTERNAL_22e773c8_4_k_cu_2c7a94bc_353584cuda3std3__45__cpo3endE
	.align		8
        /*0028*/ 	.dword	_ZN40_INTERNAL_22e773c8_4_k_cu_2c7a94bc_353584cuda3std3__45__cpo6cbeginE
	.align		8
        /*0030*/ 	.dword	_ZN40_INTERNAL_22e773c8_4_k_cu_2c7a94bc_353584cuda3std3__45__cpo4cendE
	.align		8
        /*0038*/ 	.dword	_ZN40_INTERNAL_22e773c8_4_k_cu_2c7a94bc_353584cuda3std3__442_GLOBAL__N__22e773c8_4_k_cu_2c7a94bc_353586ignoreE
	.align		8
        /*0040*/ 	.dword	_ZN40_INTERNAL_22e773c8_4_k_cu_2c7a94bc_353584cuda3std3__419piecewise_constructE
	.align		8
        /*0048*/ 	.dword	_ZN40_INTERNAL_22e773c8_4_k_cu_2c7a94bc_353584cuda3std3__48in_placeE
	.align		8
        /*0050*/ 	.dword	_ZN40_INTERNAL_22e773c8_4_k_cu_2c7a94bc_353584cuda3std6ranges3__45__cpo4swapE
	.align		8
        /*0058*/ 	.dword	_ZN40_INTERNAL_22e773c8_4_k_cu_2c7a94bc_353584cuda3std6ranges3__45__cpo9iter_moveE
	.align		8
        /*0060*/ 	.dword	_ZN40_INTERNAL_22e773c8_4_k_cu_2c7a94bc_353584cute7productE
	.align		8
        /*0068*/ 	.dword	_ZN40_INTERNAL_22e773c8_4_k_cu_2c7a94bc_353584cute1_E
	.align		8
        /*0070*/ 	.dword	$str$25
	.align		8
        /*0078*/ 	.dword	$str$26
	.align		8
        /*0080*/ 	.dword	$str$27
	.align		8
        /*0088*/ 	.dword	$str$28


//--------------------- .text._ZN7cutlass13device_kernelINS_4gemm6kernel13GemmUniversalIN4cute5tupleIJiiiiEEENS1_10collective13CollectiveMmaINS1_35MainloopSm100TmaUmmaWarpSpecializedILi32ELi2ELi4ENS5_IJNS4_1CILi2EEENSA_ILi1EEESC_EEEEENS5_IJNSA_ILi256EEENSA_ILi128EEENSA_ILi32EEEEEEaNS5_IJlSC_lEEEaSJ_NS4_8TiledMMAINS4_8MMA_AtomIJNS4_21SM100_MMA_S8_2x1SM_SSIaaiLi256ELi128ELNS4_4UMMA5MajorE0ELSO_0ELNSN_8SaturateE0EEEEEENS4_6LayoutINS5_IJSC_SC_SC_EEENS5_IJNSA_ILi0EEESU_SU_EEEEENS5_IJNS4_10UnderscoreESX_SX_EEEEENS4_18SM100_TMA_2SM_LOADENS4_14ComposedLayoutINS4_7SwizzleILi1ELi4ELi3EEENS4_18smem_ptr_flag_bitsILi8EEENSS_INS5_IJNSA_ILi8EEESH_EEENS5_IJSH_SC_EEEEEEEvNS4_8identityES10_S1A_vS1B_EENS_8epilogue10collective18CollectiveEpilogueINS1D_23Sm100TmaWarpSpecializedILi2ELi2ELi64ELb0ELb0EEEJNS5_IJSG_SG_SH_EEENS5_IJNSS_ISG_SC_EENSS_INSA_ILi64EEESC_EEEEEaSJ_aSJ_NS1D_6fusion15FusionCallbacksIS1H_NS1N_17LinearCombinationIaiaiLNS_15FloatRoundStyleE2EEES1I_S1M_JEEENS4_5SM1004TMEM4LOAD26SM100_TMEM_LOAD_32dp32b64xENS4_13SM90_TMA_LOADENS11_INS12_ILi2ELi4ELi3EEES15_NSS_INS5_IJS16_S1K_EEENS5_IJS1K_SC_EEEEEEENS4_39AutoVectorizingCopyWithAssumedAlignmentILi128EEENS4_14SM90_TMA_STOREES22_S24_S24_EEEvvEEEEvNT_6ParamsE --------------------------
	.section	.text._ZN7cutlass13device_kernelINS_4gemm6kernel13GemmUniversalIN4cute5tupleIJiiiiEEENS1_10collective13CollectiveMmaINS1_35MainloopSm100TmaUmmaWarpSpecializedILi32ELi2ELi4ENS5_IJNS4_1CILi2EEENSA_ILi1EEESC_EEEEENS5_IJNSA_ILi256EEENSA_ILi128EEENSA_ILi32EEEEEEaNS5_IJlSC_lEEEaSJ_NS4_8TiledMMAINS4_8MMA_AtomIJNS4_21SM100_MMA_S8_2x1SM_SSIaaiLi256ELi128ELNS4_4UMMA5MajorE0ELSO_0ELNSN_8SaturateE0EEEEEENS4_6LayoutINS5_IJSC_SC_SC_EEENS5_IJNSA_ILi0EEESU_SU_EEEEENS5_IJNS4_10UnderscoreESX_SX_EEEEENS4_18SM100_TMA_2SM_LOADENS4_14ComposedLayoutINS4_7SwizzleILi1ELi4ELi3EEENS4_18smem_ptr_flag_bitsILi8EEENSS_INS5_IJNSA_ILi8EEESH_EEENS5_IJSH_SC_EEEEEEEvNS4_8identityES10_S1A_vS1B_EENS_8epilogue10collective18CollectiveEpilogueINS1D_23Sm100TmaWarpSpecializedILi2ELi2ELi64ELb0ELb0EEEJNS5_IJSG_SG_SH_EEENS5_IJNSS_ISG_SC_EENSS_INSA_ILi64EEESC_EEEEEaSJ_aSJ_NS1D_6fusion15FusionCallbacksIS1H_NS1N_17LinearCombinationIaiaiLNS_15FloatRoundStyleE2EEES1I_S1M_JEEENS4_5SM1004TMEM4LOAD26SM100_TMEM_LOAD_32dp32b64xENS4_13SM90_TMA_LOADENS11_INS12_ILi2ELi4ELi3EEES15_NSS_INS5_IJS16_S1K_EEENS5_IJS1K_SC_EEEEEEENS4_39AutoVectorizingCopyWithAssumedAlignmentILi128EEENS4_14SM90_TMA_STOREES22_S24_S24_EEEvvEEEEvNT_6ParamsE,"ax",@progbits
	.align	128
.text._ZN7cutlass13device_kernelINS_4gemm6kernel13GemmUniversalIN4cute5tupleIJiiiiEEENS1_10collective13CollectiveMmaINS1_35MainloopSm100TmaUmmaWarpSpecializedILi32ELi2ELi4ENS5_IJNS4_1CILi2EEENSA_ILi1EEESC_EEEEENS5_IJNSA_ILi256EEENSA_ILi128EEENSA_ILi32EEEEEEaNS5_IJlSC_lEEEaSJ_NS4_8TiledMMAINS4_8MMA_AtomIJNS4_21SM100_MMA_S8_2x1SM_SSIaaiLi256ELi128ELNS4_4UMMA5MajorE0ELSO_0ELNSN_8SaturateE0EEEEEENS4_6LayoutINS5_IJSC_SC_SC_EEENS5_IJNSA_ILi0EEESU_SU_EEEEENS5_IJNS4_10UnderscoreESX_SX_EEEEENS4_18SM100_TMA_2SM_LOADENS4_14ComposedLayoutINS4_7SwizzleILi1ELi4ELi3EEENS4_18smem_ptr_flag_bitsILi8EEENSS_INS5_IJNSA_ILi8EEESH_EEENS5_IJSH_SC_EEEEEEEvNS4_8identityES10_S1A_vS1B_EENS_8epilogue10collective18CollectiveEpilogueINS1D_23Sm100TmaWarpSpecializedILi2ELi2ELi64ELb0ELb0EEEJNS5_IJSG_SG_SH_EEENS5_IJNSS_ISG_SC_EENSS_INSA_ILi64EEESC_EEEEEaSJ_aSJ_NS1D_6fusion15FusionCallbacksIS1H_NS1N_17LinearCombinationIaiaiLNS_15FloatRoundStyleE2EEES1I_S1M_JEEENS4_5SM1004TMEM4LOAD26SM100_TMEM_LOAD_32dp32b64xENS4_13SM90_TMA_LOADENS11_INS12_ILi2ELi4ELi3EEES15_NSS_INS5_IJS16_S1K_EEENS5_IJS1K_SC_EEEEEEENS4_39AutoVectorizingCopyWithAssumedAlignmentILi128EEENS4_14SM90_TMA_STOREES22_S24_S24_EEEvvEEEEvNT_6ParamsE:
        .type           _ZN7cutlass13device_kernelINS_4gemm6kernel13GemmUniversalIN4cute5tupleIJiiiiEEENS1_10collective13CollectiveMmaINS1_35MainloopSm100TmaUmmaWarpSpecializedILi32ELi2ELi4ENS5_IJNS4_1CILi2EEENSA_ILi1EEESC_EEEEENS5_IJNSA_ILi256EEENSA_ILi128EEENSA_ILi32EEEEEEaNS5_IJlSC_lEEEaSJ_NS4_8TiledMMAINS4_8MMA_AtomIJNS4_21SM100_MMA_S8_2x1SM_SSIaaiLi256ELi128ELNS4_4UMMA5MajorE0ELSO_0ELNSN_8SaturateE0EEEEEENS4_6LayoutINS5_IJSC_SC_SC_EEENS5_IJNSA_ILi0EEESU_SU_EEEEENS5_IJNS4_10UnderscoreESX_SX_EEEEENS4_18SM100_TMA_2SM_LOADENS4_14ComposedLayoutINS4_7SwizzleILi1ELi4ELi3EEENS4_18smem_ptr_flag_bitsILi8EEENSS_INS5_IJNSA_ILi8EEESH_EEENS5_IJSH_SC_EEEEEEEvNS4_8identityES10_S1A_vS1B_EENS_8epilogue10collective18CollectiveEpilogueINS1D_23Sm100TmaWarpSpecializedILi2ELi2ELi64ELb0ELb0EEEJNS5_IJSG_SG_SH_EEENS5_IJNSS_ISG_SC_EENSS_INSA_ILi64EEESC_EEEEEaSJ_aSJ_NS1D_6fusion15FusionCallbacksIS1H_NS1N_17LinearCombinationIaiaiLNS_15FloatRoundStyleE2EEES1I_S1M_JEEENS4_5SM1004TMEM4LOAD26SM100_TMEM_LOAD_32dp32b64xENS4_13SM90_TMA_LOADENS11_INS12_ILi2ELi4ELi3EEES15_NSS_INS5_IJS16_S1K_EEENS5_IJS1K_SC_EEEEEEENS4_39AutoVectorizingCopyWithAssumedAlignmentILi128EEENS4_14SM90_TMA_STOREES22_S24_S24_EEEvvEEEEvNT_6ParamsE,@function
        .size           _ZN7cutlass13device_kernelINS_4gemm6kernel13GemmUniversalIN4cute5tupleIJiiiiEEENS1_10collective13CollectiveMmaINS1_35MainloopSm100TmaUmmaWarpSpecializedILi32ELi2ELi4ENS5_IJNS4_1CILi2EEENSA_ILi1EEESC_EEEEENS5_IJNSA_ILi256EEENSA_ILi128EEENSA_ILi32EEEEEEaNS5_IJlSC_lEEEaSJ_NS4_8TiledMMAINS4_8MMA_AtomIJNS4_21SM100_MMA_S8_2x1SM_SSIaaiLi256ELi128ELNS4_4UMMA5MajorE0ELSO_0ELNSN_8SaturateE0EEEEEENS4_6LayoutINS5_IJSC_SC_SC_EEENS5_IJNSA_ILi0EEESU_SU_EEEEENS5_IJNS4_10UnderscoreESX_SX_EEEEENS4_18SM100_TMA_2SM_LOADENS4_14ComposedLayoutINS4_7SwizzleILi1ELi4ELi3EEENS4_18smem_ptr_flag_bitsILi8EEENSS_INS5_IJNSA_ILi8EEESH_EEENS5_IJSH_SC_EEEEEEEvNS4_8identityES10_S1A_vS1B_EENS_8epilogue10collective18CollectiveEpilogueINS1D_23Sm100TmaWarpSpecializedILi2ELi2ELi64ELb0ELb0EEEJNS5_IJSG_SG_SH_EEENS5_IJNSS_ISG_SC_EENSS_INSA_ILi64EEESC_EEEEEaSJ_aSJ_NS1D_6fusion15FusionCallbacksIS1H_NS1N_17LinearCombinationIaiaiLNS_15FloatRoundStyleE2EEES1I_S1M_JEEENS4_5SM1004TMEM4LOAD26SM100_TMEM_LOAD_32dp32b64xENS4_13SM90_TMA_LOADENS11_INS12_ILi2ELi4ELi3EEES15_NSS_INS5_IJS16_S1K_EEENS5_IJS1K_SC_EEEEEEENS4_39AutoVectorizingCopyWithAssumedAlignmentILi128EEENS4_14SM90_TMA_STOREES22_S24_S24_EEEvvEEEEvNT_6ParamsE,(.L_x_248 - _ZN7cutlass13device_kernelINS_4gemm6kernel13GemmUniversalIN4cute5tupleIJiiiiEEENS1_10collective13CollectiveMmaINS1_35MainloopSm100TmaUmmaWarpSpecializedILi32ELi2ELi4ENS5_IJNS4_1CILi2EEENSA_ILi1EEESC_EEEEENS5_IJNSA_ILi256EEENSA_ILi128EEENSA_ILi32EEEEEEaNS5_IJlSC_lEEEaSJ_NS4_8TiledMMAINS4_8MMA_AtomIJNS4_21SM100_MMA_S8_2x1SM_SSIaaiLi256ELi128ELNS4_4UMMA5MajorE0ELSO_0ELNSN_8SaturateE0EEEEEENS4_6LayoutINS5_IJSC_SC_SC_EEENS5_IJNSA_ILi0EEESU_SU_EEEEENS5_IJNS4_10UnderscoreESX_SX_EEEEENS4_18SM100_TMA_2SM_LOADENS4_14ComposedLayoutINS4_7SwizzleILi1ELi4ELi3EEENS4_18smem_ptr_flag_bitsILi8EEENSS_INS5_IJNSA_ILi8EEESH_EEENS5_IJSH_SC_EEEEEEEvNS4_8identityES10_S1A_vS1B_EENS_8epilogue10collective18CollectiveEpilogueINS1D_23Sm100TmaWarpSpecializedILi2ELi2ELi64ELb0ELb0EEEJNS5_IJSG_SG_SH_EEENS5_IJNSS_ISG_SC_EENSS_INSA_ILi64EEESC_EEEEEaSJ_aSJ_NS1D_6fusion15FusionCallbacksIS1H_NS1N_17LinearCombinationIaiaiLNS_15FloatRoundStyleE2EEES1I_S1M_JEEENS4_5SM1004TMEM4LOAD26SM100_TMEM_LOAD_32dp32b64xENS4_13SM90_TMA_LOADENS11_INS12_ILi2ELi4ELi3EEES15_NSS_INS5_IJS16_S1K_EEENS5_IJS1K_SC_EEEEEEENS4_39AutoVectorizingCopyWithAssumedAlignmentILi128EEENS4_14SM90_TMA_STOREES22_S24_S24_EEEvvEEEEvNT_6ParamsE)
        .other          _ZN7cutlass13device_kernelINS_4gemm6kernel13GemmUniversalIN4cute5tupleIJiiiiEEENS1_10collective13CollectiveMmaINS1_35MainloopSm100TmaUmmaWarpSpecializedILi32ELi2ELi4ENS5_IJNS4_1CILi2EEENSA_ILi1EEESC_EEEEENS5_IJNSA_ILi256EEENSA_ILi128EEENSA_ILi32EEEEEEaNS5_IJlSC_lEEEaSJ_NS4_8TiledMMAINS4_8MMA_AtomIJNS4_21SM100_MMA_S8_2x1SM_SSIaaiLi256ELi128ELNS4_4UMMA5MajorE0ELSO_0ELNSN_8SaturateE0EEEEEENS4_6LayoutINS5_IJSC_SC_SC_EEENS5_IJNSA_ILi0EEESU_SU_EEEEENS5_IJNS4_10UnderscoreESX_SX_EEEEENS4_18SM100_TMA_2SM_LOADENS4_14ComposedLayoutINS4_7SwizzleILi1ELi4ELi3EEENS4_18smem_ptr_flag_bitsILi8EEENSS_INS5_IJNSA_ILi8EEESH_EEENS5_IJSH_SC_EEEEEEEvNS4_8identityES10_S1A_vS1B_EENS_8epilogue10collective18CollectiveEpilogueINS1D_23Sm100TmaWarpSpecializedILi2ELi2ELi64ELb0ELb0EEEJNS5_IJSG_SG_SH_EEENS5_IJNSS_ISG_SC_EENSS_INSA_ILi64EEESC_EEEEEaSJ_aSJ_NS1D_6fusion15FusionCallbacksIS1H_NS1N_17LinearCombinationIaiaiLNS_15FloatRoundStyleE2EEES1I_S1M_JEEENS4_5SM1004TMEM4LOAD26SM100_TMEM_LOAD_32dp32b64xENS4_13SM90_TMA_LOADENS11_INS12_ILi2ELi4ELi3EEES15_NSS_INS5_IJS16_S1K_EEENS5_IJS1K_SC_EEEEEEENS4_39AutoVectorizingCopyWithAssumedAlignmentILi128EEENS4_14SM90_TMA_STOREES22_S24_S24_EEEvvEEEEvNT_6ParamsE,@"STO_CUDA_ENTRY STV_DEFAULT"
_ZN7cutlass13device_kernelINS_4gemm6kernel13GemmUniversalIN4cute5tupleIJiiiiEEENS1_10collective13CollectiveMmaINS1_35MainloopSm100TmaUmmaWarpSpecializedILi32ELi2ELi4ENS5_IJNS4_1CILi2EEENSA_ILi1EEESC_EEEEENS5_IJNSA_ILi256EEENSA_ILi128EEENSA_ILi32EEEEEEaNS5_IJlSC_lEEEaSJ_NS4_8TiledMMAINS4_8MMA_AtomIJNS4_21SM100_MMA_S8_2x1SM_SSIaaiLi256ELi128ELNS4_4UMMA5MajorE0ELSO_0ELNSN_8SaturateE0EEEEEENS4_6LayoutINS5_IJSC_SC_SC_EEENS5_IJNSA_ILi0EEESU_SU_EEEEENS5_IJNS4_10UnderscoreESX_SX_EEEEENS4_18SM100_TMA_2SM_LOADENS4_14ComposedLayoutINS4_7SwizzleILi1ELi4ELi3EEENS4_18smem_ptr_flag_bitsILi8EEENSS_INS5_IJNSA_ILi8EEESH_EEENS5_IJSH_SC_EEEEEEEvNS4_8identityES10_S1A_vS1B_EENS_8epilogue10collective18CollectiveEpilogueINS1D_23Sm100TmaWarpSpecializedILi2ELi2ELi64ELb0ELb0EEEJNS5_IJSG_SG_SH_EEENS5_IJNSS_ISG_SC_EENSS_INSA_ILi64EEESC_EEEEEaSJ_aSJ_NS1D_6fusion15FusionCallbacksIS1H_NS1N_17LinearCombinationIaiaiLNS_15FloatRoundStyleE2EEES1I_S1M_JEEENS4_5SM1004TMEM4LOAD26SM100_TMEM_LOAD_32dp32b64xENS4_13SM90_TMA_LOADENS11_INS12_ILi2ELi4ELi3EEES15_NSS_INS5_IJS16_S1K_EEENS5_IJS1K_SC_EEEEEEENS4_39AutoVectorizingCopyWithAssumedAlignmentILi128EEENS4_14SM90_TMA_STOREES22_S24_S24_EEEvvEEEEvNT_6ParamsE:
[----:B------:R-:W1:Y:S01]  /*0000*/  LDC R1, c[0x0][0x37c] ;  /* 0x0000df00ff017b82 */ /* 0x000e620000000800 */
[----:B------:R-:W2:Y:S01]  /*0010*/  S2R R169, SR_TID.X ;  /* 0x0000000000a97919 */ /* 0x000ea20000002100 */
[----:B------:R-:W3:Y:S06]  /*0020*/  LDCU.64 UR6, c[0x0][0x890] ;  /* 0x00011200ff0677ac */ /* 0x000eec0008000a00 */
[----:B------:R-:W4:Y:S01]  /*0030*/  S2UR UR37, SR_CgaCtaId ;  /* 0x00000000002579c3 */ /* 0x000f220000008800 */
[----:B------:R-:W-:Y:S02]  /*0040*/  PRMT R153, RZ, 0x7610, R153 ;  /* 0x00007610ff997816 */ /* 0x000fe40000000099 */
[----:B------:R-:W-:Y:S01]  /*0050*/  ELECT P1, URZ, PT ;  /* 0x0000000000ff782f */ /* 0x000fe20003820000 */
[----:B------:R-:W1:Y:S01]  /*0060*/  LDCU.64 UR46, c[0x0][0x358] ;  /* 0x00006b00ff2e77ac */ /* 0x000e620008000a00 */
[----:B---3--:R-:W-:-:S04]  /*0070*/  UISETP.NE.U32.AND UP0, UPT, UR6, URZ, UPT ;  /* 0x000000ff0600728c */ /* 0x008fc8000bf05070 */
[----:B------:R-:W-:Y:S02]  /*0080*/  UISETP.NE.AND.EX UP0, UPT, UR7, URZ, UPT, UP0 ;  /* 0x000000ff0700728c */ /* 0x000fe4000bf05300 */
[----:B----4-:R-:W-:Y:S02]  /*0090*/  ULOP3.LUT UR5, UR37, 0x1, URZ, 0xc0, !UPT ;  /* 0x0000000125057892 */ /* 0x010fe4000f8ec0ff */
[----:B------:R-:W-:Y:S01]  /*00a0*/  ULOP3.LUT UR4, UR37, 0x1, URZ, 0x3c, !UPT ;  /* 0x0000000125047892 */ /* 0x000fe2000f8e3cff */
[----:B--2---:R-:W-:-:S05]  /*00b0*/  SHF.R.U32.HI R156, RZ, 0x5, R169 ;  /* 0x00000005ff9c7819 */ /* 0x004fca00000116a9 */
[----:B------:R-:W2:Y:S02]  /*00c0*/  SHFL.IDX PT, R0, R156, RZ, 0x1f ;  /* 0x00001fff9c007589 */ /* 0x000ea400000e0000 */
[----:B--2---:R-:W-:Y:S01]  /*00d0*/  R2UR UR10, R0 ;  /* 0x00000000000a72ca */ /* 0x004fe200000e0000 */
[----:B-1----:R-:W-:-:S14]  /*00e0*/  BRA.U UP0, `(.L_x_0) ;  /* 0x00000001002c7547 */ /* 0x002fdc000b800000 */
[----:B------:R-:W1:Y:S02]  /*00f0*/  LDCU.64 UR8, c[0x0][0x888] ;  /* 0x00011100ff0877ac */ /* 0x000e640008000a00 */
[----:B-1----:R-:W-:-:S04]  /*0100*/  UISETP.NE.U32.AND UP0, UPT, UR8, URZ, UPT ;  /* 0x000000ff0800728c */ /* 0x002fc8000bf05070 */
[----:B------:R-:W-:-:S09]  /*0110*/  UISETP.NE.AND.EX UP0, UPT, UR9, URZ, UPT, UP0 ;  /* 0x000000ff0900728c */ /* 0x000fd2000bf05300 */
[----:B------:R-:W-:Y:S05]  /*0120*/  BRA.U !UP0, `(.L_x_1) ;  /* 0x0000000108107547 */ /* 0x000fea000b800000 */
[----:B------:R-:W1:Y:S02]  /*0130*/  LDC.64 R82, c[0x0][0x888] ;  /* 0x00022200ff527b82 */ /* 0x000e640000000a00 */
[----:B-1----:R1:W5:Y:S01]  /*0140*/  LDG.E R82, desc[UR46][R82.64] ;  /* 0x0000002e52527981 */ /* 0x002362000c1e1900 */
[----:B------:R-:W-:Y:S01]  /*0150*/  HFMA2 R153, -RZ, RZ, 0, 5.9604644775390625e-08 ;  /* 0x00000001ff997431 */ /* 0x000fe200000001ff */
[----:B------:R-:W-:Y:S05]  /*0160*/  BRA `(.L_x_0) ;  /* 0x00000000000c7947 */ /* 0x000fea0003800000 */
.L_x_1:
[----:B------:R-:W1:Y:S01]  /*0170*/  LDCU UR8, c[0x0][0x880] ;  /* 0x00011000ff0877ac */ /* 0x000e620008000800 */
[----:B------:R-:W-:Y:S01]  /*0180*/  HFMA2 R153, -RZ, RZ, 0, 5.9604644775390625e-08 ;  /* 0x00000001ff997431 */ /* 0x000fe200000001ff */
[----:B-1----:R-:W-:-:S07]  /*0190*/  MOV R82, UR8 ;  /* 0x0000000800527c02 */ /* 0x002fce0008000f00 */
.L_x_0:
[----:B------:R-:W2:Y:S02]  /*01a0*/  LDCU.64 UR8, c[0x0][0x8b0] ;  /* 0x00011600ff0877ac */ /* 0x000ea40008000a00 */
[----:B--2---:R-:W-:-:S04]  /*01b0*/  UISETP.NE.U32.AND UP0, UPT, UR8, URZ, UPT ;  /* 0x000000ff0800728c */ /* 0x004fc8000bf05070 */
[----:B------:R-:W-:-:S09]  /*01c0*/  UISETP.NE.AND.EX UP0, UPT, UR9, URZ, UPT, UP0 ;  /* 0x000000ff0900728c */ /* 0x000fd2000bf05300 */
[----:B------:R-:W-:Y:S05]  /*01d0*/  BRA.U UP0, `(.L_x_2) ;  /* 0x0000000100247547 */ /* 0x000fea000b800000 */
[----:B------:R-:W2:Y:S02]  /*01e0*/  LDCU.64 UR8, c[0x0][0x8a8] ;  /* 0x00011500ff0877ac */ /* 0x000ea40008000a00 */
[----:B--2---:R-:W-:-:S04]  /*01f0*/  UISETP.NE.U32.AND UP0, UPT, UR8, URZ, UPT ;  /* 0x000000ff0800728c */ /* 0x004fc8000bf05070 */
[----:B------:R-:W-:-:S09]  /*0200*/  UISETP.NE.AND.EX UP0, UPT, UR9, URZ, UPT, UP0 ;  /* 0x000000ff0900728c */ /* 0x000fd2000bf05300 */
[----:B------:R-:W-:Y:S05]  /*0210*/  BRA.U !UP0, `(.L_x_3) ;  /* 0x00000001080c7547 */ /* 0x000fea000b800000 */
[----:B------:R-:W2:Y:S02]  /*0220*/  LDC.64 R78, c[0x0][0x8a8] ;  /* 0x00022a00ff4e7b82 */ /* 0x000ea40000000a00 */
[----:B--2---:R2:W5:Y:S01]  /*0230*/  LDG.E R78, desc[UR46][R78.64] ;  /* 0x0000002e4e4e7981 */ /* 0x004562000c1e1900 */
[----:B------:R-:W-:Y:S05]  /*0240*/  BRA `(.L_x_2) ;  /* 0x0000000000087947 */ /* 0x000fea0003800000 */
.L_x_3:
[----:B------:R-:W2:Y:S02]  /*0250*/  LDCU UR8, c[0x0][0x8a0] ;  /* 0x00011400ff0877ac */ /* 0x000ea40008000800 */
[----:B--2---:R-:W-:Y:S02]  /*0260*/  MOV R78, UR8 ;  /* 0x00000008004e7c02 */ /* 0x004fe40008000f00 */
.L_x_2:
[----:B------:R-:W-:Y:S01]  /*0270*/  IMAD.U32 R0, RZ, RZ, UR10 ;  /* 0x0000000aff007e24 */ /* 0x000fe2000f8e00ff */
[----:B------:R-:W-:Y:S04]  /*0280*/  BSSY.RECONVERGENT B0, `(.L_x_4) ;  /* 0x000000c000007945 */ /* 0x000fe80003800200 */
[C---:B------:R-:W-:Y:S02]  /*0290*/  ISETP.NE.OR P2, PT, R0.reuse, 0x1, !P1 ;  /* 0x000000010000780c */ /* 0x040fe40004f45670 */
[----:B------:R-:W-:-:S11]  /*02a0*/  ISETP.NE.OR P0, PT, R0, 0x3, !P1 ;  /* 0x000000030000780c */ /* 0x000fd60004f05670 */
[----:B------:R-:W-:Y:S05]  /*02b0*/  @P2 BRA `(.L_x_5) ;  /* 0x0000000000202947 */ /* 0x000fea0003800000 */
[----:B------:R-:W3:Y:S02]  /*02c0*/  LDCU.64 UR8, c[0x0][0x348] ;  /* 0x00006900ff0877ac */ /* 0x000ee40008000a00 */
[----:B---3--:R-:W-:Y:S02]  /*02d0*/  UIADD3 UR12, UP1, UPT, UR8, 0x80, URZ ;  /* 0x00000080080c7890 */ /* 0x008fe4000ff3e0ff */
[----:B------:R-:W-:Y:S02]  /*02e0*/  UIADD3 UR8, UP0, UPT, UR8, 0x180, URZ ;  /* 0x0000018008087890 */ /* 0x000fe4000ff1e0ff */
[----:B------:R-:W-:Y:S02]  /*02f0*/  UIADD3.X UR13, UPT, UPT, URZ, UR9, URZ, UP1, !UPT ;  /* 0x00000009ff0d7290 */ /* 0x000fe40008ffe4ff */
[----:B------:R-:W-:-:S07]  /*0300*/  UIADD3.X UR9, UPT, UPT, URZ, UR9, URZ, UP0, !UPT ;  /* 0x00000009ff097290 */ /* 0x000fce00087fe4ff */
[----:B------:R3:W-:Y:S02]  /*0310*/  UTMACCTL.PF [UR12] ;  /* 0x000000000c0079b9 */ /* 0x0007e40008040000 */
[----:B------:R3:W-:Y:S02]  /*0320*/  UTMACCTL.PF [UR8] ;  /* 0x00000000080079b9 */ /* 0x0007e40008040000 */
[----:B---3--:R-:W-:Y:S01]  /*0330*/  NOP ;  /* 0x0000000000007918 */ /* 0x008fe20000000000 */
.L_x_5:
[----:B------:R-:W-:Y:S05]  /*0340*/  BSYNC.RECONVERGENT B0 ;  /* 0x0000000000007941 */ /* 0x000fea0003800200 */
.L_x_4:
[----:B------:R-:W-:Y:S04]  /*0350*/  BSSY.RECONVERGENT B0, `(.L_x_6) ;  /* 0x000000a000007945 */ /* 0x000fe80003800200 */
        /* <DEDUP_REMOVED lines=9> */
.L_x_7:
[----:B------:R-:W-:Y:S05]  /*03f0*/  BSYNC.RECONVERGENT B0 ;  /* 0x0000000000007941 */ /* 0x000fea0003800200 */
.L_x_6:
[----:B------:R-:W3:Y:S01]  /*0400*/  LDCU.64 UR8, c[0x0][0x888] ;  /* 0x00011100ff0877ac */ /* 0x000ee20008000a00 */
[----:B------:R-:W-:Y:S02]  /*0410*/  UISETP.EQ.U32.AND UP1, UPT, UR6, URZ, UPT ;  /* 0x000000ff0600728c */ /* 0x000fe4000bf22070 */
[----:B------:R-:W-:Y:S02]  /*0420*/  UPLOP3.LUT UP5, UPT, UPT, UPT, UPT, 0x80, 0x8 ;  /* 0x000000000008789c */ /* 0x000fe40003faf070 */
[----:B---3--:R-:W-:-:S04]  /*0430*/  UISETP.NE.U32.AND UP0, UPT, UR8, URZ, UPT ;  /* 0x000000ff0800728c */ /* 0x008fc8000bf05070 */
[----:B------:R-:W-:-:S04]  /*0440*/  UISETP.NE.AND.EX UP0, UPT, UR9, URZ, UPT, UP0 ;  /* 0x000000ff0900728c */ /* 0x000fc8000bf05300 */
[----:B------:R-:W-:-:S04]  /*0450*/  UISETP.EQ.OR.EX UP2, UPT, UR7, URZ, !UP0, UP1 ;  /* 0x000000ff0700728c */ /* 0x000fc8000c742710 */
[----:B------:R-:W-:-:S05]  /*0460*/  UP2UR UR50, UPR, URZ, 0x4 ;  /* 0x00000004ff327883 */ /* 0x000fca0008000000 */
[----:B------:R-:W-:Y:S07]  /*0470*/  BRA.U !UP2, `(.L_x_8) ;  /* 0x000000010a207547 */ /* 0x000fee000b800000 */
[----:B-----5:R-:W-:Y:S01]  /*0480*/  R2UR UR8, R82 ;  /* 0x00000000520872ca */ /* 0x020fe200000e0000 */
[----:B------:R-:W-:Y:S02]  /*0490*/  UISETP.NE.U32.AND UP2, UPT, UR6, URZ, UPT ;  /* 0x000000ff0600728c */ /* 0x000fe4000bf45070 */
[----:B------:R-:W-:Y:S02]  /*04a0*/  USEL UR6, URZ, 0xffffffff, UP0 ;  /* 0xffffffffff067887 */ /* 0x000fe40008000000 */
[----:B------:R-:W-:-:S08]  /*04b0*/  UISETP.NE.AND.EX UP2, UPT, UR7, URZ, UPT, UP2 ;  /* 0x000000ff0700728c */ /* 0x000fd0000bf45320 */
[----:B------:R-:W-:-:S04]  /*04c0*/  UISETP.NE.AND UP1, UPT, UR8, URZ, UPT ;  /* 0x000000ff0800728c */ /* 0x000fc8000bf25270 */
[----:B------:R-:W-:-:S04]  /*04d0*/  @!UP2 USEL UR6, URZ, 0xffffffff, UP1 ;  /* 0xffffffffff06a887 */ /* 0x000fc80008800000 */
[----:B------:R-:W-:-:S04]  /*04e0*/  ULOP3.LUT UR6, UR6, 0x1, URZ, 0xc0, !UPT ;  /* 0x0000000106067892 */ /* 0x000fc8000f8ec0ff */
[----:B------:R-:W-:-:S11]  /*04f0*/  UISETP.NE.U32.AND UP5, UPT, UR6, 0x1, UPT ;  /* 0x000000010600788c */ /* 0x000fd6000bfa5070 */
.L_x_8:
[----:B------:R-:W3:Y:S01]  /*0500*/  SHFL.IDX PT, R0, R156, RZ, 0x1f ;  /* 0x00001fff9c007589 */ /* 0x000ee200000e0000 */
[----:B------:R-:W-:-:S04]  /*0510*/  UISETP.NE.AND UP1, UPT, UR10, 0x2, UPT ;  /* 0x000000020a00788c */ /* 0x000fc8000bf25270 */
[----:B------:R-:W-:Y:S02]  /*0520*/  UISETP.EQ.AND UP2, UPT, UR5, URZ, !UP1 ;  /* 0x000000ff0500728c */ /* 0x000fe4000cf42270 */
[----:B------:R-:W-:-:S04]  /*0530*/  USEL UR7, URZ, 0x1, UP1 ;  /* 0x00000001ff077887 */ /* 0x000fc80008800000 */
[----:B------:R-:W-:Y:S02]  /*0540*/  PLOP3.LUT P5, PT, P1, PT, UP2, 0x80, 0x8 ;  /* 0x000000000008781c */ /* 0x000fe40000faf028 */
[----:B---3--:R-:W-:-:S13]  /*0550*/  ISETP.NE.AND P0, PT, R0, RZ, PT ;  /* 0x000000ff0000720c */ /* 0x008fda0003f05270 */
[----:B------:R-:W-:Y:S05]  /*0560*/  @P0 BRA `(.L_x_9) ;  /* 0x0000000400300947 */ /* 0x000fea0003800000 */
[----:B------:R-:W-:Y:S01]  /*0570*/  ELECT P0, URZ, PT ;  /* 0x0000000000ff782f */ /* 0x000fe20003800000 */
[----:B------:R-:W-:-:S12]  /*0580*/  BSSY.RECONVERGENT B0, `(.L_x_9) ;  /* 0x000004a000007945 */ /* 0x000fd80003800200 */
[----:B------:R-:W-:Y:S05]  /*0590*/  @!P0 BRA `(.L_x_10) ;  /* 0x0000000400208947 */ /* 0x000fea0003800000 */
[----:B------:R-:W-:Y:S01]  /*05a0*/  UMOV UR8, 0x400 ;  /* 0x0000040000087882 */ /* 0x000fe20000000000 */
[----:B------:R-:W-:Y:S01]  /*05b0*/  UMOV UR6, 0x1 ;  /* 0x0000000100067882 */ /* 0x000fe20000000000 */
[----:B------:R-:W-:Y:S02]  /*05c0*/  ULEA UR8, UR37, UR8, 0x18 ;  /* 0x0000000825087291 */ /* 0x000fe4000f8ec0ff */
[----:B------:R-:W-:-:S04]  /*05d0*/  UIADD3 UR12, UPT, UPT, -UR6, 0x100000, URZ ;  /* 0x00100000060c7890 */ /* 0x000fc8000fffe1ff */
[----:B------:R-:W-:Y:S02]  /*05e0*/  USHF.L.U32 UR13, UR12, 0xb, URZ ;  /* 0x0000000b0c0d7899 */ /* 0x000fe400080006ff */
[----:B------:R-:W-:Y:S01]  /*05f0*/  USHF.L.U32 UR12, UR12, 0x1, URZ ;  /* 0x000000010c0c7899 */ /* 0x000fe200080006ff */
[----:B------:R-:W3:Y:S11]  /*0600*/  FENCE.VIEW.ASYNC.S ;  /* 0x00000000000073c6 */ /* 0x000ef60000000000 */
[----:B---3--:R3:W4:Y:S01]  /*0610*/  SYNCS.EXCH.64 URZ, [UR8], UR12 ;  /* 0x0000000c08ff75b2 */ /* 0x0087220008000100 */
[----:B------:R3:W1:Y:S01]  /*0620*/  SYNCS.EXCH.64 URZ, [UR8+0x100], UR12 ;  /* 0x0001000c08ff75b2 */ /* 0x0006620008000100 */
        /* <DEDUP_REMOVED lines=61> */
[----:B------:R3:W1:Y:S02]  /*0a00*/  SYNCS.EXCH.64 URZ, [UR8+0x1f8], UR12 ;  /* 0x0001f80c08ff75b2 */ /* 0x0006640008000100 */
[----:B---34-:R-:W-:Y:S01]  /*0a10*/  NOP ;  /* 0x0000000000007918 */ /* 0x018fe20000000000 */
.L_x_10:
[----:B------:R-:W-:Y:S05]  /*0a20*/  BSYNC.RECONVERGENT B0 ;  /* 0x0000000000007941 */ /* 0x000fea0003800200 */
.L_x_9:
[----:B------:R-:W3:Y:S01]  /*0a30*/  SHFL.IDX PT, R0, R156, RZ, 0x1f ;  /* 0x00001fff9c007589 */ /* 0x000ee200000e0000 */
[----:B------:R-:W-:Y:S01]  /*0a40*/  NOP ;  /* 0x0000000000007918 */ /* 0x000fe20000000000 */
[----:B---3--:R-:W-:-:S13]  /*0a50*/  ISETP.NE.AND P0, PT, R0, 0x1, PT ;  /* 0x000000010000780c */ /* 0x008fda0003f05270 */
[----:B------:R-:W-:Y:S05]  /*0a60*/  @P0 BRA `(.L_x_11) ;  /* 0x0000000000440947 */ /* 0x000fea0003800000 */
[----:B------:R-:W-:Y:S01]  /*0a70*/  UMOV UR9, 0x400 ;  /* 0x0000040000097882 */ /* 0x000fe20000000000 */
[----:B------:R-:W-:Y:S01]  /*0a80*/  UMOV UR8, 0x20 ;  /* 0x0000002000087882 */ /* 0x000fe20000000000 */
[----:B------:R-:W-:Y:S01]  /*0a90*/  UMOV UR6, 0x80 ;  /* 0x0000008000067882 */ /* 0x000fe20000000000 */
[----:B------:R-:W-:Y:S02]  /*0aa0*/  ULEA UR9, UR37, UR9, 0x18 ;  /* 0x0000000925097291 */ /* 0x000fe4000f8ec0ff */
[----:B------:R-:W-:-:S04]  /*0ab0*/  UIADD3 UR12, UPT, UPT, -UR8, 0x100000, URZ ;  /* 0x00100000080c7890 */ /* 0x000fc8000fffe1ff */
[----:B------:R-:W-:Y:S02]  /*0ac0*/  USHF.L.U32 UR13, UR12, 0xb, URZ ;  /* 0x0000000b0c0d7899 */ /* 0x000fe400080006ff */
[----:B------:R-:W-:Y:S02]  /*0ad0*/  USHF.L.U32 UR12, UR12, 0x1, URZ ;  /* 0x000000010c0c7899 */ /* 0x000fe400080006ff */
[----:B------:R-:W-:-:S04]  /*0ae0*/  UIADD3 UR14, UPT, UPT, -UR6, 0x100000, URZ ;  /* 0x00100000060e7890 */ /* 0x000fc8000fffe1ff */
[----:B------:R-:W-:Y:S02]  /*0af0*/  USHF.L.U32 UR15, UR14, 0xb, URZ ;  /* 0x0000000b0e0f7899 */ /* 0x000fe400080006ff */
[----:B------:R-:W-:Y:S01]  /*0b00*/  USHF.L.U32 UR14, UR14, 0x1, URZ ;  /* 0x000000010e0e7899 */ /* 0x000fe200080006ff */
[----:B------:R-:W-:Y:S01]  /*0b10*/  ELECT P0, URZ, PT ;  /* 0x0000000000ff782f */ /* 0x000fe20003800000 */
[----:B------:R-:W3:Y:S02]  /*0b20*/  FENCE.VIEW.ASYNC.S ;  /* 0x00000000000073c6 */ /* 0x000ee40000000000 */
[----:B---3--:R3:W4:Y:S08]  /*0b30*/  SYNCS.EXCH.64 URZ, [UR9+0x200], UR12 ;  /* 0x0002000c09ff75b2 */ /* 0x0087300008000100 */
[----:B------:R3:W1:Y:S01]  /*0b40*/  SYNCS.EXCH.64 URZ, [UR9+0x210], UR14 ;  /* 0x0002100e09ff75b2 */ /* 0x0006620008000100 */
[----:B------:R3:W1:Y:S01]  /*0b50*/  SYNCS.EXCH.64 URZ, [UR9+0x208], UR12 ;  /* 0x0002080c09ff75b2 */ /* 0x0006620008000100 */
[----:B------:R3:W1:Y:S01]  /*0b60*/  SYNCS.EXCH.64 URZ, [UR9+0x218], UR14 ;  /* 0x0002180e09ff75b2 */ /* 0x0006620008000100 */
[----:B------:R-:W-:Y:S01]  /*0b70*/  NOP ;  /* 0x0000000000007918 */ /* 0x000fe20000000000 */
.L_x_11:
[----:B------:R-:W2:Y:S01]  /*0b80*/  SHFL.IDX PT, R0, R156, RZ, 0x1f ;  /* 0x00001fff9c007589 */ /* 0x000ea200000e0000 */
[----:B------:R-:W-:Y:S01]  /*0b90*/  NOP ;  /* 0x0000000000007918 */ /* 0x000fe20000000000 */
[----:B--2---:R-:W-:-:S13]  /*0ba0*/  ISETP.NE.AND P0, PT, R0, 0x3, PT ;  /* 0x000000030000780c */ /* 0x004fda0003f05270 */
[----:B------:R-:W-:Y:S05]  /*0bb0*/  @P0 BRA `(.L_x_12) ;  /* 0x00000000002c0947 */ /* 0x000fea0003800000 */
[----:B------:R-:W-:Y:S01]  /*0bc0*/  UMOV UR8, 0x400 ;  /* 0x0000040000087882 */ /* 0x000fe20000000000 */
[----:B------:R-:W-:Y:S01]  /*0bd0*/  UMOV UR6, 0x20 ;  /* 0x0000002000067882 */ /* 0x000fe20000000000 */
[----:B------:R-:W-:Y:S02]  /*0be0*/  ULEA UR8, UR37, UR8, 0x18 ;  /* 0x0000000825087291 */ /* 0x000fe4000f8ec0ff */
[----:B---3--:R-:W-:-:S04]  /*0bf0*/  UIADD3 UR12, UPT, UPT, -UR6, 0x100000, URZ ;  /* 0x00100000060c7890 */ /* 0x008fc8000fffe1ff */
[----:B------:R-:W-:Y:S02]  /*0c00*/  USHF.L.U32 UR13, UR12, 0xb, URZ ;  /* 0x0000000b0c0d7899 */ /* 0x000fe400080006ff */
[----:B------:R-:W-:Y:S01]  /*0c10*/  USHF.L.U32 UR12, UR12, 0x1, URZ ;  /* 0x000000010c0c7899 */ /* 0x000fe200080006ff */
[----:B------:R-:W-:Y:S01]  /*0c20*/  ELECT P0, URZ, PT ;  /* 0x0000000000ff782f */ /* 0x000fe20003800000 */
[----:B------:R-:W2:Y:S10]  /*0c30*/  FENCE.VIEW.ASYNC.S ;  /* 0x00000000000073c6 */ /* 0x000eb40000000000 */
[----:B--2---:R2:W3:Y:S01]  /*0c40*/  SYNCS.EXCH.64 URZ, [UR8+0x220], UR12 ;  /* 0x0002200c08ff75b2 */ /* 0x0044e20008000100 */
[----:B------:R2:W1:Y:S01]  /*0c50*/  SYNCS.EXCH.64 URZ, [UR8+0x228], UR12 ;  /* 0x0002280c08ff75b2 */ /* 0x0004620008000100 */
[----:B------:R-:W-:Y:S01]  /*0c60*/  NOP ;  /* 0x0000000000007918 */ /* 0x000fe20000000000 */
.L_x_12:
[----:B------:R-:W4:Y:S01]  /*0c70*/  SHFL.IDX PT, R0, R156, RZ, 0x1f ;  /* 0x00001fff9c007589 */ /* 0x000f2200000e0000 */
[----:B------:R-:W-:Y:S01]  /*0c80*/  NOP ;  /* 0x0000000000007918 */ /* 0x000fe20000000000 */
[----:B----4-:R-:W-:-:S13]  /*0c90*/  ISETP.NE.AND P0, PT, R0, 0x4, PT ;  /* 0x000000040000780c */ /* 0x010fda0003f05270 */
[----:B------:R-:W-:Y:S05]  /*0ca0*/  @P0 BRA `(.L_x_13) ;  /* 0x0000000000480947 */ /* 0x000fea0003800000 */
[----:B---3--:R-:W-:Y:S01]  /*0cb0*/  UMOV UR9, 0x1e0 ;  /* 0x000001e000097882 */ /* 0x008fe20000000000 */
[----:B--2---:R-:W-:Y:S01]  /*0cc0*/  UMOV UR8, 0x400 ;  /* 0x0000040000087882 */ /* 0x004fe20000000000 */
[----:B------:R-:W-:Y:S01]  /*0cd0*/  USEL UR9, UR9, 0x1a0, UP5 ;  /* 0x000001a009097887 */ /* 0x000fe2000a800000 */
        /* <DEDUP_REMOVED lines=9> */
[----:B------:R-:W2:Y:S02]  /*0d70*/  FENCE.VIEW.ASYNC.S ;  /* 0x00000000000073c6 */ /* 0x000ea40000000000 */
[----:B--2---:R4:W2:Y:S08]  /*0d80*/  SYNCS.EXCH.64 URZ, [UR8+0x230], UR12 ;  /* 0x0002300c08ff75b2 */ /* 0x0048b00008000100 */
[----:B------:R4:W3:Y:S01]  /*0d90*/  SYNCS.EXCH.64 URZ, [UR8+0x240], UR14 ;  /* 0x0002400e08ff75b2 */ /* 0x0008e20008000100 */
[----:B------:R4:W1:Y:S01]  /*0da0*/  SYNCS.EXCH.64 URZ, [UR8+0x238], UR12 ;  /* 0x0002380c08ff75b2 */ /* 0x0008620008000100 */
[----:B------:R4:W1:Y:S02]  /*0db0*/  SYNCS.EXCH.64 URZ, [UR8+0x248], UR14 ;  /* 0x0002480e08ff75b2 */ /* 0x0008640008000100 */
[----:B----4-:R-:W-:Y:S01]  /*0dc0*/  NOP ;  /* 0x0000000000007918 */ /* 0x010fe20000000000 */
.L_x_13:
[----:B------:R-:W4:Y:S01]  /*0dd0*/  SHFL.IDX PT, R0, R156, RZ, 0x1f ;  /* 0x00001fff9c007589 */ /* 0x000f2200000e0000 */
[----:B------:R-:W-:Y:S01]  /*0de0*/  NOP ;  /* 0x0000000000007918 */ /* 0x000fe20000000000 */
[----:B----4-:R-:W-:-:S13]  /*0df0*/  ISETP.NE.AND P0, PT, R0, 0x5, PT ;  /* 0x000000050000780c */ /* 0x010fda0003f05270 */
[----:B------:R-:W-:Y:S05]  /*0e00*/  @P0 BRA `(.L_x_14) ;  /* 0x0000000000540947 */ /* 0x000fea0003800000 */
[----:B---3--:R-:W-:Y:S01]  /*0e10*/  UMOV UR9, 0x400 ;  /* 0x0000040000097882 */ /* 0x008fe20000000000 */
[----:B--2---:R-:W-:Y:S01]  /*0e20*/  UMOV UR8, 0x1 ;  /* 0x0000000100087882 */ /* 0x004fe20000000000 */
        /* <DEDUP_REMOVED lines=13> */
[----:B------:R4:W1:Y:S01]  /*0f00*/  SYNCS.EXCH.64 URZ, [UR9+0x278], UR14 ;  /* 0x0002780e09ff75b2 */ /* 0x0008620008000100 */
[----:B------:R4:W1:Y:S01]  /*0f10*/  SYNCS.EXCH.64 URZ, [UR9+0x260], UR12 ;  /* 0x0002600c09ff75b2 */ /* 0x0008620008000100 */
[----:B------:R4:W1:Y:S01]  /*0f20*/  SYNCS.EXCH.64 URZ, [UR9+0x280], UR14 ;  /* 0x0002800e09ff75b2 */ /* 0x0008620008000100 */
[----:B------:R4:W1:Y:S01]  /*0f30*/  SYNCS.EXCH.64 URZ, [UR9+0x268], UR12 ;  /* 0x0002680c09ff75b2 */ /* 0x0008620008000100 */
[----:B------:R4:W1:Y:S02]  /*0f40*/  SYNCS.EXCH.64 URZ, [UR9+0x288], UR14 ;  /* 0x0002880e09ff75b2 */ /* 0x0008640008000100 */
[----:B----4-:R-:W-:Y:S01]  /*0f50*/  NOP ;  /* 0x0000000000007918 */ /* 0x010fe20000000000 */
.L_x_14:
[----:B------:R-:W4:Y:S01]  /*0f60*/  SHFL.IDX PT, R0, R156, RZ, 0x1f ;  /* 0x00001fff9c007589 */ /* 0x000f2200000e0000 */
[----:B------:R-:W-:Y:S01]  /*0f70*/  ISETP.NE.OR P1, PT, RZ, UR10, !P1 ;  /* 0x0000000aff007c0c */ /* 0x000fe2000cf25670 */
[----:B------:R-:W-:Y:S01]  /*0f80*/  NOP ;  /* 0x0000000000007918 */ /* 0x000fe20000000000 */
[----:B----4-:R-:W-:-:S13]  /*0f90*/  ISETP.NE.AND P0, PT, R0, 0x3, PT ;  /* 0x000000030000780c */ /* 0x010fda0003f05270 */
[----:B------:R-:W-:Y:S05]  /*0fa0*/  @P0 BRA `(.L_x_15) ;  /* 0x0000000000340947 */ /* 0x000fea0003800000 */
[----:B--2---:R-:W-:Y:S01]  /*0fb0*/  UMOV UR8, 0x400 ;  /* 0x0000040000087882 */ /* 0x004fe20000000000 */
[----:B------:R-:W-:Y:S01]  /*0fc0*/  UMOV UR6, 0x20 ;  /* 0x0000002000067882 */ /* 0x000fe20000000000 */
[----:B------:R-:W-:Y:S02]  /*0fd0*/  ULEA UR8, UR37, UR8, 0x18 ;  /* 0x0000000825087291 */ /* 0x000fe4000f8ec0ff */
[----:B---3--:R-:W-:-:S04]  /*0fe0*/  UIADD3 UR12, UPT, UPT, -UR6, 0x100000, URZ ;  /* 0x00100000060c7890 */ /* 0x008fc8000fffe1ff */
[----:B------:R-:W-:Y:S02]  /*0ff0*/  USHF.L.U32 UR13, UR12, 0xb, URZ ;  /* 0x0000000b0c0d7899 */ /* 0x000fe400080006ff */
[----:B------:R-:W-:Y:S01]  /*1000*/  USHF.L.U32 UR12, UR12, 0x1, URZ ;  /* 0x000000010c0c7899 */ /* 0x000fe200080006ff */
[----:B------:R-:W-:Y:S01]  /*1010*/  ELECT P0, URZ, PT ;  /* 0x0000000000ff782f */ /* 0x000fe20003800000 */
[----:B------:R-:W2:Y:S10]  /*1020*/  FENCE.VIEW.ASYNC.S ;  /* 0x00000000000073c6 */ /* 0x000eb40000000000 */
[----:B--2---:R4:W2:Y:S01]  /*1030*/  SYNCS.EXCH.64 URZ, [UR8+0x290], UR12 ;  /* 0x0002900c08ff75b2 */ /* 0x0048a20008000100 */
[----:B------:R4:W3:Y:S01]  /*1040*/  SYNCS.EXCH.64 URZ, [UR8+0x2a0], UR12 ;  /* 0x0002a00c08ff75b2 */ /* 0x0008e20008000100 */
[----:B------:R4:W1:Y:S01]  /*1050*/  SYNCS.EXCH.64 URZ, [UR8+0x298], UR12 ;  /* 0x0002980c08ff75b2 */ /* 0x0008620008000100 */
[----:B------:R4:W1:Y:S02]  /*1060*/  SYNCS.EXCH.64 URZ, [UR8+0x2a8], UR12 ;  /* 0x0002a80c08ff75b2 */ /* 0x0008640008000100 */
[----:B----4-:R-:W-:Y:S01]  /*1070*/  NOP ;  /* 0x0000000000007918 */ /* 0x010fe20000000000 */
.L_x_15:
[----:B------:R-:W-:Y:S01]  /*1080*/  VOTEU.ALL UP1, P1 ;  /* 0x0000000000ff7886 */ /* 0x000fe20000820000 */
[----:B--2---:R-:W2:Y:S01]  /*1090*/  LDCU UR8, c[0x0][0x36c] ;  /* 0x00006d80ff0877ac */ /* 0x004ea20008000800 */
[----:B------:R-:W-:Y:S01]  /*10a0*/  NOP ;  /* 0x0000000000007918 */ /* 0x000fe20000000000 */
[----:B------:R-:W-:Y:S01]  /*10b0*/  LOP3.LUT R10, R169, 0x1f, RZ, 0xc0, !PT ;  /* 0x0000001fa90a7812 */ /* 0x000fe200078ec0ff */
[----:B---3--:R-:W-:Y:S01]  /*10c0*/  UMOV UR12, 0x20 ;  /* 0x00000020000c7882 */ /* 0x008fe20000000000 */
[----:B------:R-:W-:Y:S01]  /*10d0*/  @!UP1 UMOV UR6, 0x400 ;  /* 0x0000040000069882 */ /* 0x000fe20000000000 */
[----:B------:R-:W-:-:S04]  /*10e0*/  @!UP1 UIADD3 UR12, UPT, UPT, -UR12, 0x100000, URZ ;  /* 0x001000000c0c9890 */ /* 0x000fc8000fffe1ff */
[----:B------:R-:W-:Y:S02]  /*10f0*/  @!UP1 USHF.L.U32 UR13, UR12, 0xb, URZ ;  /* 0x0000000b0c0d9899 */ /* 0x000fe400080006ff */
[----:B------:R-:W-:Y:S02]  /*1100*/  @!UP1 USHF.L.U32 UR12, UR12, 0x1, URZ ;  /* 0x000000010c0c9899 */ /* 0x000fe400080006ff */
[----:B------:R-:W-:Y:S01]  /*1110*/  @!UP1 ULEA UR6, UR37, UR6, 0x18 ;  /* 0x0000000625069291 */ /* 0x000fe2000f8ec0ff */
[----:B------:R-:W-:Y:S01]  /*1120*/  VOTEU.ALL UP1, P1 ;  /* 0x0000000000ff7886 */ /* 0x000fe20000820000 */
[----:B------:R-:W-:Y:S01]  /*1130*/  UISETP.NE.AND UP4, UPT, UR10, URZ, UPT ;  /* 0x000000ff0a00728c */ /* 0x000fe2000bf85270 */
[----:B------:R-:W3:Y:S09]  /*1140*/  FENCE.VIEW.ASYNC.S ;  /* 0x00000000000073c6 */ /* 0x000ef20000000000 */
[----:B---3--:R3:W4:Y:S01]  /*1150*/  @!UP1 SYNCS.EXCH.64 URZ, [UR6+0x2b0], UR12 ;  /* 0x0002b00c06ff95b2 */ /* 0x0087220008000100 */
[----:B--2---:R-:W-:-:S09]  /*1160*/  UISETP.EQ.U32.AND UP1, UPT, UR8, 0x1, UPT ;  /* 0x000000010800788c */ /* 0x004fd2000bf22070 */
[----:B------:R-:W-:Y:S05]  /*1170*/  BRA.U !UP1, `(.L_x_16) ;  /* 0x0000000109087547 */ /* 0x000fea000b800000 */
[----:B-1--4-:R-:W-:Y:S01]  /*1180*/  UCGABAR_ARV ;  /* 0x00000000000079c7 */ /* 0x012fe20008000000 */
[----:B------:R-:W-:Y:S05]  /*1190*/  BRA `(.L_x_17) ;  /* 0x0000000000047947 */ /* 0x000fea0003800000 */
.L_x_16:
[----:B-1--4-:R-:W-:Y:S01]  /*11a0*/  NOP ;  /* 0x0000000000007918 */ /* 0x012fe20000000000 */
.L_x_17:
[----:B------:R-:W1:Y:S01]  /*11b0*/  S2R R11, SR_CTAID.X ;  /* 0x00000000000b7919 */ /* 0x000e620000002500 */
[----:B------:R-:W-:-:S05]  /*11c0*/  CS2R.32 R154, SR_CgaSize ;  /* 0x00000000009a7805 */ /* 0x000fca0000008a00 */
[----:B------:R-:W-:-:S05]  /*11d0*/  IMAD R154, R154, -0xa0, RZ ;  /* 0xffffff609a9a7824 */ /* 0x000fca00078e02ff */
[----:B------:R-:W-:-:S14]  /*11e0*/  R2UR UR8, R154 ;  /* 0x000000009a0872ca */ /* 0x000fdc00000e0000 */
[----:B------:R-:W2:Y:S01]  /*11f0*/  LDCU UR8, c[0x0][UR8+0x2b0] ;  /* 0x00005600080877ac */ /* 0x000ea20008000800 */
[----:B------:R-:W-:-:S05]  /*1200*/  CS2R.32 R0, SR_CgaSize ;  /* 0x0000000000007805 */ /* 0x000fca0000008a00 */
[----:B------:R-:W-:-:S06]  /*1210*/  IMAD R0, R0, -0xa0, RZ ;  /* 0xffffff6000007824 */ /* 0x000fcc00078e02ff */
[----:B------:R-:W4:Y:S01]  /*1220*/  LDC R0, c[0x0][R0+0x2a0] ;  /* 0x0000a80000007b82 */ /* 0x000f220000000800 */
[----:B------:R-:W-:Y:S01]  /*1230*/  PRMT R8, RZ, 0x7610, R8 ;  /* 0x00007610ff087816 */ /* 0x000fe20000000008 */
[----:B------:R-:W2:Y:S01]  /*1240*/  S2R R20, SR_CTAID.Y ;  /* 0x0000000000147919 */ /* 0x000ea20000002600 */
[----:B------:R-:W-:-:S05]  /*1250*/  CS2R.32 R154, SR_CgaSize ;  /* 0x00000000009a7805 */ /* 0x000fca0000008a00 */
[----:B------:R-:W-:-:S05]  /*1260*/  IMAD R154, R154, -0xa0, RZ ;  /* 0xffffff609a9a7824 */ /* 0x000fca00078e02ff */
[----:B---3--:R-:W-:-:S14]  /*1270*/  R2UR UR6, R154 ;  /* 0x000000009a0672ca */ /* 0x008fdc00000e0000 */
[----:B------:R-:W3:Y:S01]  /*1280*/  LDCU UR6, c[0x0][UR6+0x2b4] ;  /* 0x00005680060677ac */ /* 0x000ee20008000800 */
[----:B------:R-:W-:Y:S01]  /*1290*/  UISETP.NE.AND UP2, UPT, UR10, 0x2, UPT ;  /* 0x000000020a00788c */ /* 0x000fe2000bf45270 */
[----:B------:R-:W2:Y:S01]  /*12a0*/  LDC R9, c[0x0][0xb24] ;  /* 0x0002c900ff097b82 */ /* 0x000ea20000000800 */
[----:B------:R-:W-:-:S05]  /*12b0*/  CS2R.32 R152, SR_CgaSize ;  /* 0x0000000000987805 */ /* 0x000fca0000008a00 */
[----:B------:R-:W-:-:S06]  /*12c0*/  IMAD R152, R152, -0xa0, RZ ;  /* 0xffffff6098987824 */ /* 0x000fcc00078e02ff */
[----:B------:R-:W4:Y:S08]  /*12d0*/  LDC R152, c[0x0][R152+0x2a4] ;  /* 0x0000a90098987b82 */ /* 0x000f300000000800 */
[----:B------:R-:W4:Y:S01]  /*12e0*/  LDC R72, c[0x0][0xb24] ;  /* 0x0002c900ff487b82 */ /* 0x000f220000000800 */
[----:B-1----:R-:W-:Y:S01]  /*12f0*/  I2FP.F32.U32 R4, R11 ;  /* 0x0000000b00047245 */ /* 0x002fe20000201000 */
[----:B------:R-:W-:-:S06]  /*1300*/  IMAD.MOV.U32 R21, RZ, RZ, R11 ;  /* 0x000000ffff157224 */ /* 0x000fcc00078e000b */
[----:B------:R-:W1:Y:S01]  /*1310*/  S2UR UR36, SR_CTAID.Z ;  /* 0x00000000002479c3 */ /* 0x000e620000002700 */
[----:B--2---:R-:W-:Y:S02]  /*1320*/  ISETP.GE.AND P0, PT, R9, 0x1, PT ;  /* 0x000000010900780c */ /* 0x004fe40003f06270 */
[----:B------:R-:W-:Y:S01]  /*1330*/  I2FP.F32.U32 R2, R20 ;  /* 0x0000001400027245 */ /* 0x000fe20000201000 */
[----:B------:R-:W-:-:S04]  /*1340*/  FMUL R4, R4, UR8 ;  /* 0x0000000804047c20 */ /* 0x000fc80008400000 */
[----:B---3--:R-:W-:Y:S01]  /*1350*/  FMUL R2, R2, UR6 ;  /* 0x0000000602027c20 */ /* 0x008fe20008400000 */
[----:B------:R-:W2:Y:S01]  /*1360*/  F2I.U32.TRUNC.NTZ R154, R4 ;  /* 0x00000004009a7305 */ /* 0x000ea2000020f000 */
[----:B------:R-:W3:Y:S07]  /*1370*/  LDCU UR6, c[0x0][0xb30] ;  /* 0x00016600ff0677ac */ /* 0x000eee0008000800 */
[----:B------:R-:W1:Y:S01]  /*1380*/  F2I.U32.TRUNC.NTZ R3, R2 ;  /* 0x0000000200037305 */ /* 0x000e62000020f000 */
[----:B--2---:R-:W-:-:S04]  /*1390*/  IMAD.MOV R154, RZ, RZ, -R154 ;  /* 0x000000ffff9a7224 */ /* 0x004fc800078e0a9a */
[----:B----4-:R-:W-:Y:S01]  /*13a0*/  IMAD R154, R0, R154, R11 ;  /* 0x0000009a009a7224 */ /* 0x010fe200078e020b */
[----:B------:R-:W-:Y:S01]  /*13b0*/  PRMT R0, RZ, 0x7610, R0 ;  /* 0x00007610ff007816 */ /* 0x000fe20000000000 */
[----:B---3--:R-:W-:Y:S01]  /*13c0*/  UISETP.NE.AND UP3, UPT, UR6, 0x1, UPT ;  /* 0x000000010600788c */ /* 0x008fe2000bf65270 */
[----:B-1----:R-:W-:-:S05]  /*13d0*/  IADD3 R3, PT, PT, -R3, RZ, RZ ;  /* 0x000000ff03037210 */ /* 0x002fca0007ffe1ff */
[----:B------:R-:W-:Y:S01]  /*13e0*/  IMAD R152, R152, R3, R20 ;  /* 0x0000000398987224 */ /* 0x000fe200078e0214 */
[----:B------:R-:W-:Y:S06]  /*13f0*/  BRA.U UP4, `(.L_x_18) ;  /* 0x0000000104247547 */ /* 0x000fec000b800000 */
[----:B------:R-:W-:Y:S01]  /*1400*/  ISETP.NE.AND P1, PT, R152, RZ, PT ;  /* 0x000000ff9800720c */ /* 0x000fe20003f25270 */
[----:B------:R-:W-:Y:S01]  /*1410*/  IMAD.MOV.U32 R0, RZ, RZ, 0x3 ;  /* 0x00000003ff007424 */ /* 0x000fe200078e00ff */
[C---:B------:R-:W-:Y:S02]  /*1420*/  LOP3.LUT R3, R154.reuse, 0xfffffffe, RZ, 0xc0, !PT ;  /* 0xfffffffe9a037812 */ /* 0x040fe400078ec0ff */
[----:B------:R-:W-:Y:S02]  /*1430*/  ISETP.LT.U32.OR P1, PT, R154, 0x2, !P1 ;  /* 0x000000029a00780c */ /* 0x000fe40004f21470 */
[----:B------:R-:W-:Y:S02]  /*1440*/  SHF.L.U32 R0, R0, R3, RZ ;  /* 0x0000000300007219 */ /* 0x000fe400000006ff */
[----:B------:R-:W-:Y:S02]  /*1450*/  SEL R5, RZ, 0x1, !P1 ;  /* 0x00000001ff057807 */ /* 0x000fe40004800000 */
[----:B------:R-:W-:-:S05]  /*1460*/  SEL R2, RZ, 0x2, !P1 ;  /* 0x00000002ff027807 */ /* 0x000fca0004800000 */
[----:B------:R-:W-:-:S05]  /*1470*/  IMAD.IADD R2, R5, 0x1, R2 ;  /* 0x0000000105027824 */ /* 0x000fca00078e0202 */
[----:B------:R-:W-:Y:S02]  /*1480*/  PRMT R8, R2, 0x7610, R8 ;  /* 0x0000761002087816 */ /* 0x000fe40000000008 */
.L_x_18:
[----:B------:R-:W-:Y:S05]  /*1490*/  @!P0 BRA `(.L_x_19) ;  /* 0x0000000000b88947 */ /* 0x000fea0003800000 */
[----:B------:R-:W1:Y:S01]  /*14a0*/  LDC.64 R4, c[0x0][0xb18] ;  /* 0x0002c600ff047b82 */ /* 0x000e620000000a00 */
[----:B------:R-:W-:-:S07]  /*14b0*/  ISETP.NE.AND P0, PT, R9, 0x1, PT ;  /* 0x000000010900780c */ /* 0x000fce0003f05270 */
[----:B------:R-:W2:Y:S08]  /*14c0*/  LDC R14, c[0x0][0xb0c] ;  /* 0x0002c300ff0e7b82 */ /* 0x000eb00000000800 */
[----:B------:R-:W3:Y:S08]  /*14d0*/  LDC R13, c[0x0][0x370] ;  /* 0x0000dc00ff0d7b82 */ /* 0x000ef00000000800 */
[----:B------:R-:W4:Y:S01]  /*14e0*/  LDC R16, c[0x0][0x374] ;  /* 0x0000dd00ff107b82 */ /* 0x000f220000000800 */
[----:B-1----:R-:W-:-:S07]  /*14f0*/  ISETP.NE.AND P1, PT, R4, 0x1, PT ;  /* 0x000000010400780c */ /* 0x002fce0003f25270 */
[----:B------:R-:W3:Y:S01]  /*1500*/  LDC.64 R6, c[0x0][0xb10] ;  /* 0x0002c400ff067b82 */ /* 0x000ee20000000a00 */
[----:B--2---:R-:W-:-:S07]  /*1510*/  ISETP.NE.AND P2, PT, R14, 0x1, PT ;  /* 0x000000010e00780c */ /* 0x004fce0003f45270 */
[----:B------:R-:W1:Y:S08]  /*1520*/  LDC R12, c[0x0][0xb20] ;  /* 0x0002c800ff0c7b82 */ /* 0x000e700000000800 */
[----:B------:R-:W2:Y:S01]  /*1530*/  LDC.64 R2, c[0x0][0xb28] ;  /* 0x0002ca00ff027b82 */ /* 0x000ea20000000a00 */
[----:B----4-:R-:W-:-:S04]  /*1540*/  IMAD.HI.U32 R15, R16, R5, RZ ;  /* 0x00000005100f7227 */ /* 0x010fc800078e00ff */
[----:B------:R-:W-:-:S04]  /*1550*/  IMAD.HI.U32 R5, R20, R5, RZ ;  /* 0x0000000514057227 */ /* 0x000fc800078e00ff */
[----:B---3--:R-:W-:-:S04]  /*1560*/  IMAD.HI.U32 R18, R13, R6, RZ ;  /* 0x000000060d127227 */ /* 0x008fc800078e00ff */
[C---:B------:R-:W-:Y:S01]  /*1570*/  IMAD.HI.U32 R22, R11.reuse, R6, RZ ;  /* 0x000000060b167227 */ /* 0x040fe200078e00ff */
[-C--:B------:R-:W-:Y:S02]  /*1580*/  @P2 SHF.R.U32.HI R13, RZ, R7.reuse, R18 ;  /* 0x00000007ff0d2219 */ /* 0x080fe40000011612 */
[-C--:B-1----:R-:W-:Y:S02]  /*1590*/  @P1 SHF.R.U32.HI R16, RZ, R12.reuse, R15 ;  /* 0x0000000cff101219 */ /* 0x082fe4000001160f */
[----:B------:R-:W-:Y:S02]  /*15a0*/  SHF.R.U32.HI R5, RZ, R12, R5 ;  /* 0x0000000cff057219 */ /* 0x000fe40000011605 */
[----:B------:R-:W-:Y:S02]  /*15b0*/  SHF.R.U32.HI R22, RZ, R7, R22 ;  /* 0x00000007ff167219 */ /* 0x000fe40000011616 */
[----:B------:R-:W-:Y:S01]  /*15c0*/  SEL R5, R20, R5, !P1 ;  /* 0x0000000514057207 */ /* 0x000fe20004800000 */
[----:B--2---:R-:W-:Y:S01]  /*15d0*/  IMAD.HI.U32 R18, R16, R2, RZ ;  /* 0x0000000210127227 */ /* 0x004fe200078e00ff */
[----:B------:R-:W-:-:S02]  /*15e0*/  SEL R21, R11, R22, !P2 ;  /* 0x000000160b157207 */ /* 0x000fc40005000000 */
[----:B------:R-:W-:Y:S01]  /*15f0*/  IADD3 R7, PT, PT, -R5, RZ, RZ ;  /* 0x000000ff05077210 */ /* 0x000fe20007ffe1ff */
[----:B------:R-:W-:Y:S01]  /*1600*/  IMAD.HI.U32 R6, R13, R2, RZ ;  /* 0x000000020d067227 */ /* 0x000fe200078e00ff */
[----:B------:R-:W-:-:S03]  /*1610*/  @P0 SHF.R.U32.HI R16, RZ, R3, R18 ;  /* 0x00000003ff100219 */ /* 0x000fc60000011612 */
[----:B------:R-:W-:Y:S01]  /*1620*/  IMAD R7, R4, R7, R20 ;  /* 0x0000000704077224 */ /* 0x000fe200078e0214 */
[----:B------:R-:W-:Y:S01]  /*1630*/  @P0 SHF.R.U32.HI R13, RZ, R3, R6 ;  /* 0x00000003ff0d0219 */ /* 0x000fe20000011606 */
[----:B------:R-:W-:-:S04]  /*1640*/  IMAD R16, R16, R9, RZ ;  /* 0x0000000910107224 */ /* 0x000fc800078e02ff */
[----:B------:R-:W-:Y:S01]  /*1650*/  IMAD R6, R13, R9, RZ ;  /* 0x000000090d067224 */ /* 0x000fe200078e02ff */
[----:B------:R-:W-:-:S04]  /*1660*/  ISETP.GE.AND P1, PT, R5, R16, PT ;  /* 0x000000100500720c */ /* 0x000fc80003f26270 */
[----:B------:R-:W-:Y:S01]  /*1670*/  ISETP.GE.OR P1, PT, R21, R6, P1 ;  /* 0x000000061500720c */ /* 0x000fe20000f26670 */
[----:B------:R-:W-:-:S05]  /*1680*/  IMAD.HI.U32 R6, R5, R2, RZ ;  /* 0x0000000205067227 */ /* 0x000fca00078e00ff */
[----:B------:R-:W-:-:S04]  /*1690*/  SHF.R.U32.HI R6, RZ, R3, R6 ;  /* 0x00000003ff067219 */ /* 0x000fc80000011606 */
[----:B------:R-:W-:-:S03]  /*16a0*/  SEL R6, R5, R6, !P0 ;  /* 0x0000000605067207 */ /* 0x000fc60004000000 */
[----:B------:R-:W-:Y:S01]  /*16b0*/  @!P1 IMAD.HI.U32 R12, R21, R2, RZ ;  /* 0x00000002150c9227 */ /* 0x000fe200078e00ff */
[----:B------:R-:W-:-:S04]  /*16c0*/  IADD3 R2, PT, PT, -R6, RZ, RZ ;  /* 0x000000ff06027210 */ /* 0x000fc80007ffe1ff */
[----:B------:R-:W-:Y:S01]  /*16d0*/  @!P1 SHF.R.U32.HI R12, RZ, R3, R12 ;  /* 0x00000003ff0c9219 */ /* 0x000fe2000001160c */
[----:B------:R-:W-:-:S03]  /*16e0*/  IMAD R2, R9, R2, R5 ;  /* 0x0000000209027224 */ /* 0x000fc600078e0205 */
[----:B------:R-:W-:-:S05]  /*16f0*/  @!P1 SEL R3, R21, R12, !P0 ;  /* 0x0000000c15039207 */ /* 0x000fca0004000000 */
[--C-:B------:R-:W-:Y:S02]  /*1700*/  @!P1 IMAD.IADD R6, R6, 0x1, -R3.reuse ;  /* 0x0000000106069824 */ /* 0x100fe400078e0a03 */
[----:B------:R-:W-:Y:S01]  /*1710*/  @!P1 IMAD R3, R2, R13, R3 ;  /* 0x0000000d02039224 */ /* 0x000fe200078e0203 */
[----:B------:R-:W-:Y:S01]  /*1720*/  IADD3 R2, PT, PT, -R21, RZ, RZ ;  /* 0x000000ff15027210 */ /* 0x000fe20007ffe1ff */
[----:B------:R-:W-:Y:S02]  /*1730*/  @!P1 IMAD R5, R6, R9, R21 ;  /* 0x0000000906059224 */ /* 0x000fe400078e0215 */
[----:B------:R-:W-:Y:S02]  /*1740*/  @!P1 IMAD.MOV.U32 R21, RZ, RZ, R3 ;  /* 0x000000ffff159224 */ /* 0x000fe400078e0003 */
[----:B------:R-:W-:Y:S02]  /*1750*/  IMAD R2, R14, R2, R11 ;  /* 0x000000020e027224 */ /* 0x000fe400078e020b */
[----:B------:R-:W-:-:S02]  /*1760*/  IMAD R20, R5, R4, R7 ;  /* 0x0000000405147224 */ /* 0x000fc400078e0207 */
[----:B------:R-:W-:Y:S02]  /*1770*/  IMAD R21, R21, R14, R2 ;  /* 0x0000000e15157224 */ /* 0x000fe400078e0202 */
.L_x_19:
[----:B------:R-:W-:Y:S05]  /*1780*/  BRA.U UP3, `(.L_x_20) ;  /* 0x0000000103407547 */ /* 0x000fea000b800000 */
[----:B------:R-:W1:Y:S08]  /*1790*/  LDC.64 R4, c[0x0][0xb10] ;  /* 0x0002c400ff047b82 */ /* 0x000e700000000a00 */
[----:B------:R-:W2:Y:S08]  /*17a0*/  LDC.64 R2, c[0x0][0xb18] ;  /* 0x0002c600ff027b82 */ /* 0x000eb00000000a00 */
[----:B------:R-:W3:Y:S08]  /*17b0*/  LDC R6, c[0x0][0xb20] ;  /* 0x0002c800ff067b82 */ /* 0x000ef00000000800 */
[----:B------:R-:W4:Y:S01]  /*17c0*/  LDC R12, c[0x0][0xb0c] ;  /* 0x0002c300ff0c7b82 */ /* 0x000f220000000800 */
[----:B-1----:R-:W-:-:S05]  /*17d0*/  IMAD.HI.U32 R4, R21, R4, RZ ;  /* 0x0000000415047227 */ /* 0x002fca00078e00ff */
[----:B------:R-:W-:Y:S01]  /*17e0*/  SHF.R.U32.HI R4, RZ, R5, R4 ;  /* 0x00000005ff047219 */ /* 0x000fe20000011604 */
[----:B--2---:R-:W-:Y:S01]  /*17f0*/  IMAD.HI.U32 R3, R20, R3, RZ ;  /* 0x0000000314037227 */ /* 0x004fe200078e00ff */
[----:B------:R-:W-:-:S04]  /*1800*/  ISETP.NE.AND P0, PT, R2, 0x1, PT ;  /* 0x000000010200780c */ /* 0x000fc80003f05270 */
[----:B---3--:R-:W-:-:S04]  /*1810*/  SHF.R.U32.HI R3, RZ, R6, R3 ;  /* 0x00000006ff037219 */ /* 0x008fc80000011603 */
[----:B------:R-:W-:Y:S02]  /*1820*/  SEL R3, R20, R3, !P0 ;  /* 0x0000000314037207 */ /* 0x000fe40004000000 */
[----:B----4-:R-:W-:-:S04]  /*1830*/  ISETP.NE.AND P1, PT, R12, 0x1, PT ;  /* 0x000000010c00780c */ /* 0x010fc80003f25270 */
[----:B------:R-:W-:-:S05]  /*1840*/  SEL R6, R21, R4, !P1 ;  /* 0x0000000415067207 */ /* 0x000fca0004800000 */
[----:B------:R-:W-:Y:S02]  /*1850*/  IMAD.IADD R4, R3, 0x1, -R6 ;  /* 0x0000000103047824 */ /* 0x000fe400078e0a06 */
[----:B------:R-:W-:Y:S02]  /*1860*/  IMAD.IADD R3, R6, 0x1, -R3 ;  /* 0x0000000106037824 */ /* 0x000fe400078e0a03 */
[----:B------:R-:W-:Y:S02]  /*1870*/  IMAD R21, R4, R12, R21 ;  /* 0x0000000c04157224 */ /* 0x000fe400078e0215 */
[----:B------:R-:W-:Y:S02]  /*1880*/  IMAD R20, R3, R2, R20 ;  /* 0x0000000203147224 */ /* 0x000fe400078e0214 */
.L_x_20:
[----:B------:R-:W-:Y:S05]  /*1890*/  BRA.U !UP1, `(.L_x_21) ;  /* 0x00000001090c7547 */ /* 0x000fea000b800000 */
[----:B------:R-:W-:Y:S01]  /*18a0*/  UCGABAR_WAIT ;  /* 0x0000000000007dc7 */ /* 0x000fe20008000000 */
[----:B------:R-:W-:Y:S01]  /*18b0*/  CCTL.IVALL ;  /* 0x00000000ff00798f */ /* 0x000fe20002000000 */
[----:B------:R-:W-:Y:S05]  /*18c0*/  BRA `(.L_x_22) ;  /* 0x0000000000047947 */ /* 0x000fea0003800000 */
.L_x_21:
[----:B------:R-:W-:Y:S06]  /*18d0*/  BAR.SYNC.DEFER_BLOCKING 0x0 ;  /* 0x0000000000007b1d */ /* 0x000fec0000010000 */
.L_x_22:
[----:B------:R-:W-:Y:S05]  /*18e0*/  BRA.U UP2, `(.L_x_23) ;  /* 0x0000002102a87547 */ /* 0x000fea000b800000 */
[----:B------:R-:W1:Y:S01]  /*18f0*/  LDCU UR15, c[0x0][0x38c] ;  /* 0x00007180ff0f77ac */ /* 0x000e620008000800 */
[----:B------:R-:W2:Y:S01]  /*1900*/  LDC R9, c[0x0][0x370] ;  /* 0x0000dc00ff097b82 */ /* 0x000ea20000000800 */
[C---:B------:R-:W-:Y:S01]  /*1910*/  IMAD.SHL.U32 R17, R11.reuse, 0x40, RZ ;  /* 0x000000400b117824 */ /* 0x040fe200078e00ff */
[----:B------:R-:W-:Y:S01]  /*1920*/  PLOP3.LUT P1, PT, PT, PT, UP5, 0x80, 0x8 ;  /* 0x000000000008781c */ /* 0x000fe20003f2f058 */
[----:B------:R-:W-:Y:S01]  /*1930*/  HFMA2 R15, -RZ, RZ, 0, 5.9604644775390625e-08 ;  /* 0x00000001ff0f7431 */ /* 0x000fe200000001ff */
[----:B------:R-:W-:Y:S01]  /*1940*/  UISETP.NE.AND UP1, UPT, UR10, URZ, UPT ;  /* 0x000000ff0a00728c */ /* 0x000fe2000bf25270 */
[----:B------:R-:W-:Y:S01]  /*1950*/  HFMA2 R12, -RZ, RZ, 0, 0 ;  /* 0x00000000ff0c7431 */ /* 0x000fe200000001ff */
[----:B------:R-:W-:Y:S01]  /*1960*/  ISETP.NE.AND P4, PT, R10, RZ, P5 ;  /* 0x000000ff0a00720c */ /* 0x000fe20002f85270 */
[----:B------:R-:W-:Y:S01]  /*1970*/  IMAD.SHL.U32 R16, R11, 0x80, RZ ;  /* 0x000000800b107824 */ /* 0x000fe200078e00ff */
[----:B------:R-:W3:Y:S01]  /*1980*/  LDC R0, c[0x0][0x374] ;  /* 0x0000dd00ff007b82 */ /* 0x000ee20000000800 */
[----:B------:R-:W-:Y:S01]  /*1990*/  PLOP3.LUT P1, PT, P1, PT, PT, 0x8, 0x80 ;  /* 0x000000000080781c */ /* 0x000fe20000f2e170 */
[----:B------:R-:W-:Y:S01]  /*19a0*/  IMAD.MOV.U32 R14, RZ, RZ, RZ ;  /* 0x000000ffff0e7224 */ /* 0x000fe200078e00ff */
[----:B------:R-:W-:Y:S01]  /*19b0*/  MOV R8, 0x1 ;  /* 0x0000000100087802 */ /* 0x000fe20000000f00 */
[----:B------:R-:W-:Y:S01]  /*19c0*/  IMAD.MOV.U32 R10, RZ, RZ, RZ ;  /* 0x000000ffff0a7224 */ /* 0x000fe200078e00ff */
[----:B------:R-:W-:Y:S01]  /*19d0*/  LOP3.LUT R17, R17, 0x40, RZ, 0xc0, !PT ;  /* 0x0000004011117812 */ /* 0x000fe200078ec0ff */
[----:B------:R-:W4:Y:S01]  /*19e0*/  LDCU.64 UR24, c[0x0][0x348] ;  /* 0x00006900ff1877ac */ /* 0x000f220008000a00 */
[----:B-1----:R-:W-:-:S02]  /*19f0*/  UIADD3 UR4, UPT, UPT, UR15, 0x1f, URZ ;  /* 0x0000001f0f047890 */ /* 0x002fc4000fffe0ff */
[----:B------:R-:W-:Y:S02]  /*1a00*/  USEL UR7, UR7, 0x2, UP1 ;  /* 0x0000000207077887 */ /* 0x000fe40008800000 */
[----:B------:R-:W-:Y:S01]  /*1a10*/  USHF.R.S32.HI UR22, URZ, 0x1f, UR4 ;  /* 0x0000001fff167899 */ /* 0x000fe20008011404 */
[----:B------:R-:W-:-:S03]  /*1a20*/  UMOV UR13, URZ ;  /* 0x000000ff000d7c82 */ /* 0x000fc60008000000 */
[----:B------:R-:W-:Y:S02]  /*1a30*/  ULEA.HI UR22, UR22, UR4, URZ, 0x5 ;  /* 0x0000000416167291 */ /* 0x000fe4000f8f28ff */
[----:B------:R-:W-:Y:S02]  /*1a40*/  UIADD3 UR4, UPT, UPT, UR15, -0x1, URZ ;  /* 0xffffffff0f047890 */ /* 0x000fe4000fffe0ff */
[----:B------:R-:W-:Y:S02]  /*1a50*/  USHF.R.S32.HI UR22, URZ, 0x5, UR22 ;  /* 0x00000005ff167899 */ /* 0x000fe40008011416 */
[----:B------:R-:W-:Y:S02]  /*1a60*/  UISETP.GE.U32.AND UP2, UPT, UR4, -0x3f, UPT ;  /* 0xffffffc10400788c */ /* 0x000fe4000bf46070 */
[----:B------:R-:W-:Y:S02]  /*1a70*/  UISETP.LT.U32.AND UP0, UPT, UR22, 0x20, UPT ;  /* 0x000000201600788c */ /* 0x000fe4000bf01070 */
[----:B------:R-:W-:-:S02]  /*1a80*/  UIADD3 UR15, UPT, UPT, UR15, 0x3e, URZ ;  /* 0x0000003e0f0f7890 */ /* 0x000fc4000fffe0ff */
[----:B------:R-:W-:-:S04]  /*1a90*/  USEL UR21, UR22, 0x20, UP0 ;  /* 0x0000002016157887 */ /* 0x000fc80008000000 */
[----:B------:R-:W-:Y:S02]  /*1aa0*/  UIADD3 UR6, UPT, UPT, UR21, -0x1, URZ ;  /* 0xffffffff15067890 */ /* 0x000fe4000fffe0ff */
[----:B------:R-:W-:Y:S02]  /*1ab0*/  @UP2 UIADD3 UR6, UPT, UPT, UR21, URZ, URZ ;  /* 0x000000ff15062290 */ /* 0x000fe4000fffe0ff */
[----:B------:R-:W-:Y:S02]  /*1ac0*/  UIADD3 UR14, UPT, UPT, UR22, -UR21, URZ ;  /* 0x80000015160e7290 */ /* 0x000fe4000fffe0ff */
[----:B------:R-:W-:Y:S02]  /*1ad0*/  UIADD3 UR5, UPT, UPT, UR6, 0x1, URZ ;  /* 0x0000000106057890 */ /* 0x000fe4000fffe0ff */
[----:B--2-4-:R-:W-:-:S12]  /*1ae0*/  UIADD3 UR6, UPT, UPT, -UR6, URZ, URZ ;  /* 0x000000ff06067290 */ /* 0x014fd8000fffe1ff */
.L_x_43:
[----:B------:R-:W-:Y:S01]  /*1af0*/  UISETP.NE.AND UP0, UPT, UR37, URZ, UPT ;  /* 0x000000ff2500728c */ /* 0x000fe2000bf05270 */
[----:B------:R-:W1:Y:S08]  /*1b00*/  S2UR UR37, SR_CgaCtaId ;  /* 0x00000000002579c3 */ /* 0x000e700000008800 */
[----:B------:R-:W-:Y:S05]  /*1b10*/  BRA.U UP0, `(.L_x_24) ;  /* 0x0000000100347547 */ /* 0x000fea000b800000 */
[----:B------:R-:W2:Y:S01]  /*1b20*/  S2R R2, SR_CgaCtaId ;  /* 0x0000000000027919 */ /* 0x000ea20000008800 */
[----:B------:R-:W-:-:S04]  /*1b30*/  MOV R3, 0x400 ;  /* 0x0000040000037802 */ /* 0x000fc80000000f00 */
[----:B--2---:R-:W-:Y:S02]  /*1b40*/  LEA R3, R2, R3, 0x18 ;  /* 0x0000000302037211 */ /* 0x004fe400078ec0ff */
[----:B------:R-:W-:-:S03]  /*1b50*/  SHF.L.U32 R2, R8, 0x1f, RZ ;  /* 0x0000001f08027819 */ /* 0x000fc600000006ff */
[----:B------:R-:W-:-:S04]  /*1b60*/  IMAD R3, R10, 0x8, R3 ;  /* 0x000000080a037824 */ /* 0x000fc800078e0203 */
[----:B------:R-:W2:Y:S02]  /*1b70*/  SYNCS.PHASECHK.TRANS64.TRYWAIT P0, [R3+URZ+0x2a0], R2 ;  /* 0x0002a002030075a7 */ /* 0x000ea400080011ff */
[----:B--2---:R-:W-:Y:S05]  /*1b80*/  @!P0 BRA `(.L_x_25) ;  /* 0x0000008000548947 */ /* 0x004fea0003800000 */
.L_x_152:
[----:B------:R-:W-:Y:S01]  /*1b90*/  VIADD R10, R10, 0x1 ;  /* 0x000000010a0a7836 */ /* 0x000fe20000000000 */
[----:B------:R2:W-:Y:S04]  /*1ba0*/  SYNCS.ARRIVE.TRANS64.A1T0 RZ, [R3+URZ+0x290], RZ ;  /* 0x000290ff03ff79a7 */ /* 0x0005e800081000ff */
[----:B------:R-:W-:-:S04]  /*1bb0*/  ISETP.NE.AND P0, PT, R10, 0x2, PT ;  /* 0x000000020a00780c */ /* 0x000fc80003f05270 */
[----:B------:R-:W-:Y:S02]  /*1bc0*/  SEL R10, R10, RZ, P0 ;  /* 0x000000ff0a0a7207 */ /* 0x000fe40000000000 */
[----:B--2---:R-:W-:-:S04]  /*1bd0*/  SEL R3, RZ, 0x1, P0 ;  /* 0x00000001ff037807 */ /* 0x004fc80000000000 */
[----:B------:R-:W-:-:S07]  /*1be0*/  LOP3.LUT R8, R8, R3, RZ, 0x3c, !PT ;  /* 0x0000000308087212 */ /* 0x000fce00078e3cff */
.L_x_24:
[----:B------:R-:W-:Y:S01]  /*1bf0*/  UMOV UR4, 0x400 ;  /* 0x0000040000047882 */ /* 0x000fe20000000000 */
[----:B------:R-:W-:Y:S01]  /*1c00*/  LEA.HI R3, R21, R21, RZ, 0x1 ;  /* 0x0000001515037211 */ /* 0x000fe200078f08ff */
[----:B-1----:R-:W-:Y:S01]  /*1c10*/  ULEA UR4, UR37, UR4, 0x18 ;  /* 0x0000000425047291 */ /* 0x002fe2000f8ec0ff */
[----:B------:R-:W-:Y:S01]  /*1c20*/  SHF.L.U32 R2, R15, 0x1f, RZ ;  /* 0x0000001f0f027819 */ /* 0x000fe200000006ff */
[----:B------:R-:W-:Y:S01]  /*1c30*/  UISETP.GE.U32.AND UP0, UPT, UR15, 0x3f, UPT ;  /* 0x0000003f0f00788c */ /* 0x000fe2000bf06070 */
[----:B------:R-:W-:Y:S01]  /*1c40*/  R2UR UR35, R16 ;  /* 0x00000000102372ca */ /* 0x000fe200000e0000 */
[----:B------:R-:W-:Y:S01]  /*1c50*/  ULEA UR8, UR13, UR4, 0x3 ;  /* 0x000000040d087291 */ /* 0x000fe2000f8e18ff */
[----:B------:R-:W-:Y:S01]  /*1c60*/  IMAD.SHL.U32 R3, R3, 0x80, RZ ;  /* 0x0000008003037824 */ /* 0x000fe200078e00ff */
[----:B------:R-:W-:Y:S01]  /*1c70*/  R2UR UR11, R17 ;  /* 0x00000000110b72ca */ /* 0x000fe200000e0000 */
[----:B------:R-:W-:-:S03]  /*1c80*/  UMOV UR23, URZ ;  /* 0x000000ff00177c82 */ /* 0x000fc60008000000 */
[----:B------:R-:W-:-:S03]  /*1c90*/  LOP3.LUT R3, R3, 0xffffff00, RZ, 0xc0, !PT ;  /* 0xffffff0003037812 */ /* 0x000fc600078ec0ff */
[----:B------:R1:W2:Y:S01]  /*1ca0*/  SYNCS.PHASECHK.TRANS64.TRYWAIT P0, [UR8+0x100], R2 ;  /* 0x00010002ff0075a7 */ /* 0x0002a20008001108 */
[----:B------:R-:W-:Y:S02]  /*1cb0*/  R2UR UR9, R3 ;  /* 0x00000000030972ca */ /* 0x000fe400000e0000 */
[----:B------:R-:W-:-:S11]  /*1cc0*/  R2UR UR8, R20 ;  /* 0x00000000140872ca */ /* 0x000fd600000e0000 */
[----:B------:R-:W-:Y:S02]  /*1cd0*/  ULOP3.LUT UR35, UR9, 0x80, UR35, 0xf8, !UPT ;  /* 0x0000008009237892 */ /* 0x000fe4000f8ef823 */
[----:B------:R-:W-:Y:S01]  /*1ce0*/  ULEA UR11, UR8, UR11, 0x7 ;  /* 0x0000000b080b7291 */ /* 0x000fe2000f8e38ff */
[----:B------:R-:W-:Y:S11]  /*1cf0*/  BRA.U !UP0, `(.L_x_26) ;  /* 0x0000000108c07547 */ /* 0x000ff6000b800000 */
[----:B------:R-:W-:Y:S01]  /*1d00*/  UMOV UR16, UR6 ;  /* 0x0000000600107c82 */ /* 0x000fe20008000000 */
[----:B------:R-:W-:Y:S01]  /*1d10*/  UMOV UR17, UR13 ;  /* 0x0000000d00117c82 */ /* 0x000fe20008000000 */
[----:B------:R-:W-:-:S05]  /*1d20*/  UMOV UR34, URZ ;  /* 0x000000ff00227c82 */ /* 0x000fca0008000000 */
.L_x_32:
[----:B------:R-:W-:Y:S01]  /*1d30*/  ULEA UR33, UR17, UR4, 0x3 ;  /* 0x0000000411217291 */ /* 0x000fe2000f8e18ff */
[----:B------:R-:W-:Y:S01]  /*1d40*/  @P5 MOV R3, 0x3000 ;  /* 0x0000300000035802 */ /* 0x000fe20000000f00 */
[----:B-12-4-:R-:W-:Y:S10]  /*1d50*/  @P0 BRA `(.L_x_27) ;  /* 0x00000000000c0947 */ /* 0x016ff40003800000 */
[----:B------:R-:W-:-:S04]  /*1d60*/  SHF.L.U32 R5, R15, 0x1f, RZ ;  /* 0x0000001f0f057819 */ /* 0x000fc800000006ff */
[----:B------:R-:W2:Y:S02]  /*1d70*/  SYNCS.PHASECHK.TRANS64.TRYWAIT P0, [UR33+0x100], R5 ;  /* 0x00010005ff0075a7 */ /* 0x000ea40008001121 */
[----:B--2---:R-:W-:Y:S05]  /*1d80*/  @!P0 BRA `(.L_x_28) ;  /* 0x0000007c00e88947 */ /* 0x004fea0003800000 */
.L_x_27:
[----:B------:R2:W-:Y:S01]  /*1d90*/  @P5 SYNCS.ARRIVE.TRANS64 RZ, [UR33], R3 ;  /* 0x00000003ffff59a7 */ /* 0x0005e20008000021 */
[----:B------:R-:W-:Y:S02]  /*1da0*/  ULOP3.LUT UR8, UR7, 0x2, URZ, 0xfc, !UPT ;  /* 0x0000000207087892 */ /* 0x000fe4000f8efcff */
[----:B------:R-:W-:Y:S02]  /*1db0*/  UIADD3 UR16, UPT, UPT, UR16, 0x1, URZ ;  /* 0x0000000110107890 */ /* 0x000fe4000fffe0ff */
[----:B------:R-:W-:Y:S02]  /*1dc0*/  UISETP.NE.AND UP0, UPT, UR8, 0x2, UPT ;  /* 0x000000020800788c */ /* 0x000fe4000bf05270 */
[----:B------:R-:W-:-:S07]  /*1dd0*/  UISETP.NE.AND UP2, UPT, UR16, 0x1, UPT ;  /* 0x000000011000788c */ /* 0x000fce000bf45270 */
[----:B------:R-:W-:Y:S05]  /*1de0*/  BRA.U UP0, `(.L_x_29) ;  /* 0x0000000100047547 */ /* 0x000fea000b800000 */
[----:B------:R-:W-:Y:S05]  /*1df0*/  BPT.TRAP 0x1 ;  /* 0x000000040000795c */ /* 0x000fea0000300000 */
.L_x_29:
[----:B------:R-:W-:Y:S04]  /*1e00*/  BSSY.RECONVERGENT B0, `(.L_x_30) ;  /* 0x0000003000007945 */ /* 0x000fe80003800200 */
[----:B------:R-:W-:Y:S05]  /*1e10*/  @!P4 BRA `(.L_x_31) ;  /* 0x000000000004c947 */ /* 0x000fea0003800000 */
[----:B------:R-:W-:Y:S05]  /*1e20*/  BPT.TRAP 0x1 ;  /* 0x000000040000795c */ /* 0x000fea0000300000 */
.L_x_31:
[----:B------:R-:W-:Y:S05]  /*1e30*/  BSYNC.RECONVERGENT B0 ;  /* 0x0000000000007941 */ /* 0x000fea0003800200 */
.L_x_30:
[----:B------:R-:W-:Y:S02]  /*1e40*/  UIADD3 UR13, UPT, UPT, UR17, 0x1, URZ ;  /* 0x00000001110d7890 */ /* 0x000fe4000fffe0ff */
[----:B------:R-:W-:Y:S02]  /*1e50*/  ULEA UR32, UR17, UR4, 0xc ;  /* 0x0000000411207291 */ /* 0x000fe4000f8e60ff */
[----:B------:R-:W-:Y:S02]  /*1e60*/  UISETP.NE.AND UP0, UPT, UR13, 0x20, UPT ;  /* 0x000000200d00788c */ /* 0x000fe4000bf05270 */
[----:B------:R-:W-:Y:S02]  /*1e70*/  UIADD3 UR28, UP1, UPT, UR24, 0x80, URZ ;  /* 0x00000080181c7890 */ /* 0x000fe4000ff3e0ff */
[----:B------:R-:W-:Y:S02]  /*1e80*/  USEL UR9, URZ, 0x1, UP0 ;  /* 0x00000001ff097887 */ /* 0x000fe40008000000 */
[----:B------:R-:W-:-:S02]  /*1e90*/  USEL UR13, UR13, URZ, UP0 ;  /* 0x000000ff0d0d7287 */ /* 0x000fc40008000000 */
[----:B------:R-:W-:Y:S02]  /*1ea0*/  UIADD3 UR26, UP0, UPT, UR24, 0x180, URZ ;  /* 0x00000180181a7890 */ /* 0x000fe4000ff1e0ff */
[----:B------:R-:W-:Y:S01]  /*1eb0*/  ULEA UR8, UR13, UR4, 0x3 ;  /* 0x000000040d087291 */ /* 0x000fe2000f8e18ff */
[----:B------:R-:W-:Y:S01]  /*1ec0*/  LOP3.LUT R15, R15, UR9, RZ, 0x3c, !PT ;  /* 0x000000090f0f7c12 */ /* 0x000fe2000f8e3cff */
[----:B------:R-:W-:Y:S02]  /*1ed0*/  ULOP3.LUT UR33, UR33, 0xfefffff8, URZ, 0xc0, !UPT ;  /* 0xfefffff821217892 */ /* 0x000fe4000f8ec0ff */
[----:B------:R-:W-:Y:S01]  /*1ee0*/  UIADD3.X UR29, UPT, UPT, URZ, UR25, URZ, UP1, !UPT ;  /* 0x00000019ff1d7290 */ /* 0x000fe20008ffe4ff */
[----:B-1----:R-:W-:Y:S01]  /*1ef0*/  SHF.L.U32 R2, R15, 0x1f, RZ ;  /* 0x0000001f0f027819 */ /* 0x002fe200000006ff */
[----:B------:R-:W-:Y:S02]  /*1f00*/  UIADD3 UR32, UPT, UPT, UR32, 0x8600, URZ ;  /* 0x0000860020207890 */ /* 0x000fe4000fffe0ff */
[----:B------:R-:W-:Y:S01]  /*1f10*/  UIADD3.X UR27, UPT, UPT, URZ, UR25, URZ, UP0, !UPT ;  /* 0x00000019ff1b7290 */ /* 0x000fe200087fe4ff */
[----:B------:R4:W1:Y:S01]  /*1f20*/  SYNCS.PHASECHK.TRANS64.TRYWAIT P0, [UR8+0x100], R2 ;  /* 0x00010002ff0075a7 */ /* 0x0008620008001108 */
[----:B------:R-:W-:Y:S01]  /*1f30*/  ULEA UR8, UR17, UR4, 0xb ;  /* 0x0000000411087291 */ /* 0x000fe2000f8e58ff */
[----:B------:R-:W-:Y:S01]  /*1f40*/  UMOV UR18, 0x0 ;  /* 0x0000000000127882 */ /* 0x000fe20000000000 */
[----:B------:R-:W-:-:S02]  /*1f50*/  UMOV UR19, 0x10000000 ;  /* 0x1000000000137882 */ /* 0x000fc40000000000 */
[----:B------:R-:W-:Y:S01]  /*1f60*/  UIADD3 UR8, UPT, UPT, UR8, 0x28600, URZ ;  /* 0x0002860008087890 */ /* 0x000fe2000fffe0ff */
[----:B------:R2:W-:Y:S01]  /*1f70*/  UTMALDG.3D.2CTA [UR32], [UR28], desc[UR18] ;  /* 0x000012201c0075b4 */ /* 0x0005e20008211000 */
[----:B------:R-:W-:Y:S01]  /*1f80*/  UMOV UR10, UR34 ;  /* 0x00000022000a7c82 */ /* 0x000fe20008000000 */
[----:B------:R-:W-:Y:S01]  /*1f90*/  UMOV UR12, UR36 ;  /* 0x00000024000c7c82 */ /* 0x000fe20008000000 */
[----:B------:R-:W-:Y:S01]  /*1fa0*/  UMOV UR9, UR33 ;  /* 0x0000002100097c82 */ /* 0x000fe20008000000 */
[----:B------:R-:W-:Y:S01]  /*1fb0*/  UMOV UR23, UR5 ;  /* 0x0000000500177c82 */ /* 0x000fe20008000000 */
[----:B------:R-:W-:-:S03]  /*1fc0*/  UMOV UR17, UR13 ;  /* 0x0000000d00117c82 */ /* 0x000fc60008000000 */
[----:B------:R4:W-:Y:S01]  /*1fd0*/  UTMALDG.3D.2CTA [UR8], [UR26], desc[UR18] ;  /* 0x000012081a0075b4 */ /* 0x0009e20008211000 */
[----:B--2---:R-:W-:Y:S01]  /*1fe0*/  UIADD3 UR34, UPT, UPT, UR34, 0x20, URZ ;  /* 0x0000002022227890 */ /* 0x004fe2000fffe0ff */
[----:B------:R-:W-:Y:S11]  /*1ff0*/  BRA.U UP2, `(.L_x_32) ;  /* 0xfffffffd024c7547 */ /* 0x000ff6000b83ffff */
.L_x_26:
[----:B----4-:R-:W-:Y:S01]  /*2000*/  ULEA UR8, UR13, UR4, 0x3 ;  /* 0x000000040d087291 */ /* 0x010fe2000f8e18ff */
[----:B-1----:R-:W-:Y:S01]  /*2010*/  SHF.L.U32 R2, R15, 0x1f, RZ ;  /* 0x0000001f0f027819 */ /* 0x002fe200000006ff */
[----:B------:R-:W-:Y:S01]  /*2020*/  @!P1 SYNCS.ARRIVE.TRANS64.A1T0 RZ, [UR4+0x228], RZ ;  /* 0x000228ffffff99a7 */ /* 0x000fe20008100004 */
[----:B------:R-:W-:-:S06]  /*2030*/  UISETP.GT.AND UP0, UPT, UR22, UR21, UPT ;  /* 0x000000151600728c */ /* 0x000fcc000bf04270 */
[----:B--2---:R1:W2:Y:S03]  /*2040*/  SYNCS.PHASECHK.TRANS64.TRYWAIT P0, [UR8+0x100], R2 ;  /* 0x00010002ff0075a7 */ /* 0x0042a60008001108 */
[----:B------:R-:W-:Y:S05]  /*2050*/  BRA.U !UP0, `(.L_x_33) ;  /* 0x0000000108c07547 */ /* 0x000fea000b800000 */
[----:B------:R-:W-:Y:S01]  /*2060*/  UIADD3 UR26, UPT, UPT, UR14, UR23, URZ ;  /* 0x000000170e1a7290 */ /* 0x000fe2000fffe0ff */
[----:B------:R-:W-:-:S11]  /*2070*/  UMOV UR27, UR13 ;  /* 0x0000000d001b7c82 */ /* 0x000fd60008000000 */
.L_x_39:
[----:B------:R-:W-:Y:S01]  /*2080*/  ULEA UR17, UR27, UR4, 0x3 ;  /* 0x000000041b117291 */ /* 0x000fe2000f8e18ff */
[----:B--2---:R-:W-:Y:S01]  /*2090*/  @P5 MOV R3, 0x3000 ;  /* 0x0000300000035802 */ /* 0x004fe20000000f00 */
[----:B-12---:R-:W-:Y:S10]  /*20a0*/  @P0 BRA `(.L_x_34) ;  /* 0x00000000000c0947 */ /* 0x006ff40003800000 */
[----:B------:R-:W-:-:S04]  /*20b0*/  SHF.L.U32 R5, R15, 0x1f, RZ ;  /* 0x0000001f0f057819 */ /* 0x000fc800000006ff */
[----:B------:R-:W2:Y:S02]  /*20c0*/  SYNCS.PHASECHK.TRANS64.TRYWAIT P0, [UR17+0x100], R5 ;  /* 0x00010005ff0075a7 */ /* 0x000ea40008001111 */
[----:B--2---:R-:W-:Y:S05]  /*20d0*/  @!P0 BRA `(.L_x_35) ;  /* 0x0000007c002c8947 */ /* 0x004fea0003800000 */
.L_x_34:
[----:B------:R2:W-:Y:S01]  /*20e0*/  @P5 SYNCS.ARRIVE.TRANS64 RZ, [UR17], R3 ;  /* 0x00000003ffff59a7 */ /* 0x0005e20008000011 */
[----:B------:R-:W-:-:S04]  /*20f0*/  ULOP3.LUT UR8, UR7, 0x2, URZ, 0xfc, !UPT ;  /* 0x0000000207087892 */ /* 0x000fc8000f8efcff */
[----:B------:R-:W-:-:S09]  /*2100*/  UISETP.NE.AND UP0, UPT, UR8, 0x2, UPT ;  /* 0x000000020800788c */ /* 0x000fd2000bf05270 */
[----:B------:R-:W-:Y:S05]  /*2110*/  BRA.U UP0, `(.L_x_36) ;  /* 0x0000000100047547 */ /* 0x000fea000b800000 */
[----:B------:R-:W-:Y:S05]  /*2120*/  BPT.TRAP 0x1 ;  /* 0x000000040000795c */ /* 0x000fea0000300000 */
.L_x_36:
[----:B------:R-:W-:Y:S04]  /*2130*/  BSSY.RECONVERGENT B0, `(.L_x_37) ;  /* 0x0000003000007945 */ /* 0x000fe80003800200 */
[----:B------:R-:W-:Y:S05]  /*2140*/  @!P4 BRA `(.L_x_38) ;  /* 0x000000000004c947 */ /* 0x000fea0003800000 */
[----:B------:R-:W-:Y:S05]  /*2150*/  BPT.TRAP 0x1 ;  /* 0x000000040000795c */ /* 0x000fea0000300000 */
.L_x_38:
[----:B------:R-:W-:Y:S05]  /*2160*/  BSYNC.RECONVERGENT B0 ;  /* 0x0000000000007941 */ /* 0x000fea0003800200 */
.L_x_37:
        /* <DEDUP_REMOVED lines=9> */
[----:B------:R-:W-:Y:S02]  /*2200*/  USHF.L.U32 UR18, UR23, 0x5, URZ ;  /* 0x0000000517127899 */ /* 0x000fe400080006ff */
[----:B------:R-:W-:Y:S01]  /*2210*/  ULOP3.LUT UR17, UR17, 0xfefffff8, URZ, 0xc0, !UPT ;  /* 0xfefffff811117892 */ /* 0x000fe2000f8ec0ff */
[----:B-1----:R-:W-:Y:S01]  /*2220*/  SHF.L.U32 R2, R15, 0x1f, RZ ;  /* 0x0000001f0f027819 */ /* 0x002fe200000006ff */
[----:B------:R-:W-:Y:S02]  /*2230*/  UIADD3 UR16, UPT, UPT, UR16, 0x8600, URZ ;  /* 0x0000860010107890 */ /* 0x000fe4000fffe0ff */
[----:B------:R-:W-:Y:S01]  /*2240*/  UIADD3.X UR33, UPT, UPT, URZ, UR25, URZ, UP1, !UPT ;  /* 0x00000019ff217290 */ /* 0x000fe20008ffe4ff */
[----:B------:R4:W1:Y:S01]  /*2250*/  SYNCS.PHASECHK.TRANS64.TRYWAIT P0, [UR8+0x100], R2 ;  /* 0x00010002ff0075a7 */ /* 0x0008620008001108 */
[----:B------:R-:W-:-:S02]  /*2260*/  ULEA UR8, UR27, UR4, 0xb ;  /* 0x000000041b087291 */ /* 0x000fc4000f8e58ff */
[----:B------:R-:W-:Y:S02]  /*2270*/  UIADD3.X UR31, UPT, UPT, URZ, UR25, URZ, UP0, !UPT ;  /* 0x00000019ff1f7290 */ /* 0x000fe400087fe4ff */
[----:B------:R-:W-:Y:S01]  /*2280*/  UIADD3 UR8, UPT, UPT, UR8, 0x28600, URZ ;  /* 0x0002860008087890 */ /* 0x000fe2000fffe0ff */
[----:B------:R-:W-:Y:S01]  /*2290*/  UMOV UR28, 0x0 ;  /* 0x00000000001c7882 */ /* 0x000fe20000000000 */
[----:B------:R-:W-:Y:S01]  /*22a0*/  UMOV UR29, 0x10000000 ;  /* 0x10000000001d7882 */ /* 0x000fe20000000000 */
[----:B------:R-:W-:Y:S01]  /*22b0*/  UMOV UR19, UR35 ;  /* 0x0000002300137c82 */ /* 0x000fe20008000000 */
[----:B------:R-:W-:Y:S01]  /*22c0*/  UMOV UR20, UR36 ;  /* 0x0000002400147c82 */ /* 0x000fe20008000000 */
[----:B------:R-:W-:Y:S01]  /*22d0*/  UMOV UR12, UR36 ;  /* 0x00000024000c7c82 */ /* 0x000fe20008000000 */
[----:B------:R-:W-:Y:S01]  /*22e0*/  UMOV UR9, UR17 ;  /* 0x0000001100097c82 */ /* 0x000fe20008000000 */
[----:B------:R-:W-:Y:S01]  /*22f0*/  UMOV UR10, UR18 ;  /* 0x00000012000a7c82 */ /* 0x000fe20008000000 */
[----:B------:R4:W-:Y:S01]  /*2300*/  UTMALDG.3D.2CTA [UR16], [UR32], desc[UR28] ;  /* 0x00001c10200075b4 */ /* 0x0009e20008211000 */
[----:B------:R-:W-:Y:S01]  /*2310*/  UIADD3 UR23, UPT, UPT, UR23, 0x1, URZ ;  /* 0x0000000117177890 */ /* 0x000fe2000fffe0ff */
[----:B------:R-:W-:-:S03]  /*2320*/  UMOV UR27, UR13 ;  /* 0x0000000d001b7c82 */ /* 0x000fc60008000000 */
[----:B------:R-:W-:Y:S01]  /*2330*/  UISETP.NE.AND UP0, UPT, UR23, UR26, UPT ;  /* 0x0000001a1700728c */ /* 0x000fe2000bf05270 */
[----:B------:R4:W-:Y:S08]  /*2340*/  UTMALDG.3D.2CTA [UR8], [UR30], desc[UR28] ;  /* 0x00001c081e0075b4 */ /* 0x0009f00008211000 */
[----:B----4-:R-:W-:Y:S05]  /*2350*/  BRA.U UP0, `(.L_x_39) ;  /* 0xfffffffd00487547 */ /* 0x010fea000b83ffff */
.L_x_33:
[----:B-1----:R-:W-:Y:S01]  /*2360*/  LEA R2, R14, UR4, 0x3 ;  /* 0x000000040e027c11 */ /* 0x002fe2000f8e18ff */
[----:B------:R-:W-:Y:S01]  /*2370*/  NOP ;  /* 0x0000000000007918 */ /* 0x000fe20000000000 */
[----:B--2---:R-:W-:Y:S02]  /*2380*/  SHF.L.U32 R3, R12, 0x1f, RZ ;  /* 0x0000001f0c037819 */ /* 0x004fe400000006ff */
[----:B------:R-:W-:Y:S02]  /*2390*/  LEA R4, R14, UR4, 0x4 ;  /* 0x000000040e047c11 */ /* 0x000fe4000f8e20ff */
[----:B------:R-:W1:Y:S02]  /*23a0*/  SYNCS.PHASECHK.TRANS64.TRYWAIT P0, [R2+URZ+0x230], R3 ;  /* 0x00023003020075a7 */ /* 0x000e6400080011ff */
[----:B-1----:R-:W-:Y:S05]  /*23b0*/  @!P0 BRA `(.L_x_40) ;  /* 0x00000078008c8947 */ /* 0x002fea0003800000 */
.L_x_155:
[----:B------:R-:W2:Y:S01]  /*23c0*/  LDS.128 R4, [R4+0x2c0] ;  /* 0x0002c00004047984 */ /* 0x000ea20000000c00 */
[----:B------:R-:W-:Y:S01]  /*23d0*/  ISETP.GE.AND P0, PT, R72, 0x1, PT ;  /* 0x000000014800780c */ /* 0x000fe20003f06270 */
[----:B-1----:R-:W-:Y:S01]  /*23e0*/  VIADD R2, R2, 0x240 ;  /* 0x0000024002027836 */ /* 0x002fe20000000000 */
[----:B------:R-:W-:Y:S01]  /*23f0*/  @!PT LDS RZ, [RZ] ;  /* 0x00000000fffff984 */ /* 0x000fe20000000800 */
[----:B------:R-:W-:Y:S01]  /*2400*/  @!PT LDS RZ, [RZ] ;  /* 0x00000000fffff984 */ /* 0x000fe20000000800 */
[----:B------:R-:W-:Y:S01]  /*2410*/  @!PT LDS RZ, [RZ] ;  /* 0x00000000fffff984 */ /* 0x000fe20000000800 */
[----:B------:R-:W-:Y:S01]  /*2420*/  @!PT LDS RZ, [RZ] ;  /* 0x00000000fffff984 */ /* 0x000fe20000000800 */
[----:B------:R1:W-:Y:S06]  /*2430*/  MEMBAR.ALL.CTA ;  /* 0x0000000000007992 */ /* 0x0003ec0000008000 */
[----:B-1----:R-:W1:Y:S01]  /*2440*/  FENCE.VIEW.ASYNC.S ;  /* 0x00000000000073c6 */ /* 0x002e620000000000 */
[----:B------:R-:W-:-:S04]  /*2450*/  PRMT R2, RZ, 0x654, R2 ;  /* 0x00000654ff027816 */ /* 0x000fc80000000002 */
[----:B-1----:R1:W-:Y:S01]  /*2460*/  SYNCS.ARRIVE.TRANS64.RED.A1T0 RZ, [R2+URZ], RZ ;  /* 0x000000ff02ff79a7 */ /* 0x0023e200081004ff */
[----:B--2---:R-:W-:-:S13]  /*2470*/  LOP3.LUT P2, RZ, R6, 0x1, RZ, 0xc0, !PT ;  /* 0x0000000106ff7812 */ /* 0x004fda000784c0ff */
[----:B------:R-:W-:Y:S01]  /*2480*/  @P2 SHF.R.U32.HI R3, RZ, 0x10, R5 ;  /* 0x00000010ff032819 */ /* 0x000fe20000011605 */
[----:B------:R-:W-:Y:S01]  /*2490*/  VOTEU.ANY UP0, P2 ;  /* 0x0000000000ff7886 */ /* 0x000fe20001000100 */
[----:B------:R-:W-:Y:S02]  /*24a0*/  @P2 MOV R13, R4 ;  /* 0x00000004000d2202 */ /* 0x000fe40000000f00 */
[----:B------:R-:W-:Y:S02]  /*24b0*/  @P2 R2UR.BROADCAST UR8, R3 ;  /* 0x00000000030822ca */ /* 0x000fe400008e0000 */
[----:B------:R-:W-:-:S11]  /*24c0*/  @P2 LOP3.LUT R11, R5, 0xffff, RZ, 0xc0, !PT ;  /* 0x0000ffff050b2812 */ /* 0x000fd600078ec0ff */
[----:B------:R-:W-:Y:S01]  /*24d0*/  @UP0 UMOV UR36, UR8 ;  /* 0x0000000800240c82 */ /* 0x000fe20008000000 */
[----:B-1----:R-:W-:Y:S05]  /*24e0*/  @!P0 BRA `(.L_x_41) ;  /* 0x0000000000b88947 */ /* 0x002fea0003800000 */
[----:B------:R-:W3:Y:S01]  /*24f0*/  LDC.64 R4, c[0x0][0xb18] ;  /* 0x0002c600ff047b82 */ /* 0x000ee20000000a00 */
[----:B------:R-:W-:-:S07]  /*2500*/  ISETP.NE.AND P3, PT, R72, 0x1, PT ;  /* 0x000000014800780c */ /* 0x000fce0003f65270 */
[----:B------:R-:W1:Y:S08]  /*2510*/  LDC.64 R6, c[0x0][0xb10] ;  /* 0x0002c400ff067b82 */ /* 0x000e700000000a00 */
[----:B------:R-:W2:Y:S08]  /*2520*/  LDC R18, c[0x0][0xb20] ;  /* 0x0002c800ff127b82 */ /* 0x000eb00000000800 */
[----:B------:R-:W4:Y:S01]  /*2530*/  LDC R20, c[0x0][0xb0c] ;  /* 0x0002c300ff147b82 */ /* 0x000f220000000800 */
[----:B---3--:R-:W-:Y:S01]  /*2540*/  IMAD.HI.U32 R19, R0, R5, RZ ;  /* 0x0000000500137227 */ /* 0x008fe200078e00ff */
[----:B------:R-:W-:-:S03]  /*2550*/  ISETP.NE.AND P0, PT, R4, 0x1, PT ;  /* 0x000000010400780c */ /* 0x000fc60003f05270 */
[----:B------:R-:W-:-:S03]  /*2560*/  IMAD.HI.U32 R5, R11, R5, RZ ;  /* 0x000000050b057227 */ /* 0x000fc600078e00ff */
[----:B------:R-:W3:Y:S01]  /*2570*/  LDC.64 R2, c[0x0][0xb28] ;  /* 0x0002ca00ff027b82 */ /* 0x000ee20000000a00 */
[----:B-1----:R-:W-:-:S04]  /*2580*/  IMAD.HI.U32 R22, R9, R6, RZ ;  /* 0x0000000609167227 */ /* 0x002fc800078e00ff */
[----:B------:R-:W-:Y:S01]  /*2590*/  IMAD.HI.U32 R24, R13, R6, RZ ;  /* 0x000000060d187227 */ /* 0x000fe200078e00ff */
[----:B------:R-:W-:Y:S02]  /*25a0*/  SHF.R.U32.HI R22, RZ, R7, R22 ;  /* 0x00000007ff167219 */ /* 0x000fe40000011616 */
[-C--:B--2---:R-:W-:Y:S02]  /*25b0*/  SHF.R.U32.HI R19, RZ, R18.reuse, R19 ;  /* 0x00000012ff137219 */ /* 0x084fe40000011613 */
[----:B------:R-:W-:Y:S02]  /*25c0*/  SHF.R.U32.HI R18, RZ, R18, R5 ;  /* 0x00000012ff127219 */ /* 0x000fe40000011605 */
[----:B------:R-:W-:Y:S02]  /*25d0*/  SEL R19, R0, R19, !P0 ;  /* 0x0000001300137207 */ /* 0x000fe40004000000 */
[----:B------:R-:W-:Y:S02]  /*25e0*/  SHF.R.U32.HI R24, RZ, R7, R24 ;  /* 0x00000007ff187219 */ /* 0x000fe40000011618 */
[----:B----4-:R-:W-:-:S02]  /*25f0*/  ISETP.NE.AND P1, PT, R20, 0x1, PT ;  /* 0x000000011400780c */ /* 0x010fc40003f25270 */
[----:B------:R-:W-:Y:S02]  /*2600*/  SEL R5, R11, R18, !P0 ;  /* 0x000000120b057207 */ /* 0x000fe40004000000 */
[----:B------:R-:W-:Y:S02]  /*2610*/  SEL R21, R9, R22, !P1 ;  /* 0x0000001609157207 */ /* 0x000fe40004800000 */
[----:B------:R-:W-:Y:S01]  /*2620*/  SEL R7, R13, R24, !P1 ;  /* 0x000000180d077207 */ /* 0x000fe20004800000 */
[----:B---3--:R-:W-:-:S04]  /*2630*/  IMAD.HI.U32 R22, R19, R2, RZ ;  /* 0x0000000213167227 */ /* 0x008fc800078e00ff */
[----:B------:R-:W-:Y:S01]  /*2640*/  IMAD.HI.U32 R6, R21, R2, RZ ;  /* 0x0000000215067227 */ /* 0x000fe200078e00ff */
[----:B------:R-:W-:-:S04]  /*2650*/  @P3 SHF.R.U32.HI R19, RZ, R3, R22 ;  /* 0x00000003ff133219 */ /* 0x000fc80000011616 */
        /* <DEDUP_REMOVED lines=8> */
[----:B------:R-:W-:-:S04]  /*26e0*/  @!P0 IMAD.HI.U32 R18, R7, R2, RZ ;  /* 0x0000000207128227 */ /* 0x000fc800078e00ff */
[----:B------:R-:W-:Y:S01]  /*26f0*/  IMAD.MOV R2, RZ, RZ, -R6 ;  /* 0x000000ffff027224 */ /* 0x000fe200078e0a06 */
[----:B------:R-:W-:-:S03]  /*2700*/  @!P0 SHF.R.U32.HI R18, RZ, R3, R18 ;  /* 0x00000003ff128219 */ /* 0x000fc60000011612 */
[----:B------:R-:W-:Y:S01]  /*2710*/  IMAD R2, R72, R2, R5 ;  /* 0x0000000248027224 */ /* 0x000fe200078e0205 */
[----:B------:R-:W-:Y:S02]  /*2720*/  @!P0 SEL R3, R7, R18, !P3 ;  /* 0x0000001207038207 */ /* 0x000fe40005800000 */
[----:B------:R-:W-:-:S03]  /*2730*/  IADD3 R18, PT, PT, -R5, RZ, RZ ;  /* 0x000000ff05127210 */ /* 0x000fc60007ffe1ff */
[--C-:B------:R-:W-:Y:S02]  /*2740*/  @!P0 IMAD.IADD R6, R6, 0x1, -R3.reuse ;  /* 0x0000000106068824 */ /* 0x100fe400078e0a03 */
[----:B------:R-:W-:Y:S01]  /*2750*/  @!P0 IMAD R3, R2, R21, R3 ;  /* 0x0000001502038224 */ /* 0x000fe200078e0203 */
[----:B------:R-:W-:Y:S01]  /*2760*/  IADD3 R2, PT, PT, -R7, RZ, RZ ;  /* 0x000000ff07027210 */ /* 0x000fe20007ffe1ff */
[----:B------:R-:W-:Y:S02]  /*2770*/  @!P0 IMAD R5, R72, R6, R7 ;  /* 0x0000000648058224 */ /* 0x000fe400078e0207 */
[----:B------:R-:W-:Y:S02]  /*2780*/  IMAD R11, R4, R18, R11 ;  /* 0x00000012040b7224 */ /* 0x000fe400078e020b */
[----:B------:R-:W-:Y:S02]  /*2790*/  @!P0 IMAD.MOV.U32 R7, RZ, RZ, R3 ;  /* 0x000000ffff078224 */ /* 0x000fe400078e0003 */
[----:B------:R-:W-:-:S02]  /*27a0*/  IMAD R2, R20, R2, R13 ;  /* 0x0000000214027224 */ /* 0x000fc400078e020d */
[----:B------:R-:W-:Y:S02]  /*27b0*/  IMAD R11, R5, R4, R11 ;  /* 0x00000004050b7224 */ /* 0x000fe400078e020b */
[----:B------:R-:W-:Y:S02]  /*27c0*/  IMAD R13, R7, R20, R2 ;  /* 0x00000014070d7224 */ /* 0x000fe400078e0202 */
.L_x_41:
[----:B------:R-:W1:Y:S02]  /*27d0*/  LDCU UR8, c[0x0][0xb30] ;  /* 0x00016600ff0877ac */ /* 0x000e640008000800 */
[----:B-1----:R-:W-:-:S09]  /*27e0*/  UISETP.NE.AND UP0, UPT, UR8, 0x1, UPT ;  /* 0x000000010800788c */ /* 0x002fd2000bf05270 */
[----:B------:R-:W-:Y:S05]  /*27f0*/  BRA.U UP0, `(.L_x_42) ;  /* 0x0000000100407547 */ /* 0x000fea000b800000 */
[----:B------:R-:W1:Y:S08]  /*2800*/  LDC.64 R4, c[0x0][0xb10] ;  /* 0x0002c400ff047b82 */ /* 0x000e700000000a00 */
[----:B------:R-:W2:Y:S08]  /*2810*/  LDC.64 R2, c[0x0][0xb18] ;  /* 0x0002c600ff027b82 */ /* 0x000eb00000000a00 */
[----:B------:R-:W4:Y:S08]  /*2820*/  LDC R6, c[0x0][0xb20] ;  /* 0x0002c800ff067b82 */ /* 0x000f300000000800 */
[----:B------:R-:W3:Y:S01]  /*2830*/  LDC R18, c[0x0][0xb0c] ;  /* 0x0002c300ff127b82 */ /* 0x000ee20000000800 */
[----:B-1----:R-:W-:-:S05]  /*2840*/  IMAD.HI.U32 R4, R13, R4, RZ ;  /* 0x000000040d047227 */ /* 0x002fca00078e00ff */
[----:B------:R-:W-:Y:S01]  /*2850*/  SHF.R.U32.HI R4, RZ, R5, R4 ;  /* 0x00000005ff047219 */ /* 0x000fe20000011604 */
[----:B--2---:R-:W-:Y:S01]  /*2860*/  IMAD.HI.U32 R3, R11, R3, RZ ;  /* 0x000000030b037227 */ /* 0x004fe200078e00ff */
[----:B------:R-:W-:-:S04]  /*2870*/  ISETP.NE.AND P0, PT, R2, 0x1, PT ;  /* 0x000000010200780c */ /* 0x000fc80003f05270 */
[----:B----4-:R-:W-:-:S04]  /*2880*/  SHF.R.U32.HI R6, RZ, R6, R3 ;  /* 0x00000006ff067219 */ /* 0x010fc80000011603 */
[----:B------:R-:W-:Y:S02]  /*2890*/  SEL R3, R11, R6, !P0 ;  /* 0x000000060b037207 */ /* 0x000fe40004000000 */
[----:B---3--:R-:W-:-:S04]  /*28a0*/  ISETP.NE.AND P1, PT, R18, 0x1, PT ;  /* 0x000000011200780c */ /* 0x008fc80003f25270 */
[----:B------:R-:W-:-:S05]  /*28b0*/  SEL R4, R13, R4, !P1 ;  /* 0x000000040d047207 */ /* 0x000fca0004800000 */
[----:B------:R-:W-:Y:S02]  /*28c0*/  IMAD.IADD R5, R3, 0x1, -R4 ;  /* 0x0000000103057824 */ /* 0x000fe400078e0a04 */
[----:B------:R-:W-:Y:S02]  /*28d0*/  IMAD.IADD R3, R4, 0x1, -R3 ;  /* 0x0000000104037824 */ /* 0x000fe400078e0a03 */
[----:B------:R-:W-:Y:S02]  /*28e0*/  IMAD R13, R5, R18, R13 ;  /* 0x00000012050d7224 */ /* 0x000fe400078e020d */
[----:B------:R-:W-:-:S07]  /*28f0*/  IMAD R11, R3, R2, R11 ;  /* 0x00000002030b7224 */ /* 0x000fce00078e020b */
.L_x_42:
[----:B------:R-:W-:Y:S01]  /*2900*/  VIADD R14, R14, 0x1 ;  /* 0x000000010e0e7836 */ /* 0x000fe20000000000 */
[----:B------:R-:W-:Y:S01]  /*2910*/  PLOP3.LUT P1, PT, PT, PT, PT, 0x80, 0x8 ;  /* 0x000000000008781c */ /* 0x000fe20003f2f070 */
[----:B------:R-:W-:Y:S02]  /*2920*/  IMAD.IADD R21, R13, 0x1, R154 ;  /* 0x000000010d157824 */ /* 0x000fe400078e029a */
[----:B------:R-:W-:Y:S01]  /*2930*/  IMAD.IADD R20, R11, 0x1, R152 ;  /* 0x000000010b147824 */ /* 0x000fe200078e0298 */
[----:B------:R-:W-:-:S04]  /*2940*/  ISETP.NE.AND P0, PT, R14, 0x2, PT ;  /* 0x000000020e00780c */ /* 0x000fc80003f05270 */
[----:B------:R-:W-:Y:S02]  /*2950*/  SEL R3, RZ, 0x1, P0 ;  /* 0x00000001ff037807 */ /* 0x000fe40000000000 */
[----:B------:R-:W-:Y:S02]  /*2960*/  SEL R14, R14, RZ, P0 ;  /* 0x000000ff0e0e7207 */ /* 0x000fe40000000000 */
[----:B------:R-:W-:Y:S01]  /*2970*/  LOP3.LUT R12, R12, R3, RZ, 0x3c, !PT ;  /* 0x000000030c0c7212 */ /* 0x000fe200078e3cff */
[----:B------:R-:W-:Y:S06]  /*2980*/  @P2 BRA `(.L_x_43) ;  /* 0xfffffff000582947 */ /* 0x000fec000383ffff */
[----:B------:R-:W-:Y:S01]  /*2990*/  UIADD3 UR4, UPT, UPT, UR4, 0x100, URZ ;  /* 0x0000010004047890 */ /* 0x000fe2000fffe0ff */
[----:B------:R-:W-:-:S03]  /*29a0*/  SHF.L.U32 R3, R15, 0x1f, RZ ;  /* 0x0000001f0f037819 */ /* 0x000fc600000006ff */
[----:B------:R-:W-:-:S09]  /*29b0*/  ULEA UR5, UR13, UR4, 0x3 ;  /* 0x000000040d057291 */ /* 0x000fd2000f8e18ff */
[----:B------:R-:W1:Y:S02]  /*29c0*/  SYNCS.PHASECHK.TRANS64.TRYWAIT P0, [UR5], R3 ;  /* 0x00000003ff0075a7 */ /* 0x000e640008001105 */
[----:B-1----:R-:W-:Y:S05]  /*29d0*/  @!P0 BRA `(.L_x_44) ;  /* 0x0000007400188947 */ /* 0x002fea0003800000 */
.L_x_157:
[----:B------:R-:W-:-:S04]  /*29e0*/  UIADD3 UR6, UPT, UPT, UR13, 0x1, URZ ;  /* 0x000000010d067890 */ /* 0x000fc8000fffe0ff */
[----:B------:R-:W-:-:S04]  /*29f0*/  UISETP.NE.AND UP0, UPT, UR6, 0x20, UPT ;  /* 0x000000200600788c */ /* 0x000fc8000bf05270 */
[----:B------:R-:W-:Y:S02]  /*2a00*/  USEL UR7, URZ, 0x1, UP0 ;  /* 0x00000001ff077887 */ /* 0x000fe40008000000 */
[----:B------:R-:W-:-:S04]  /*2a10*/  USEL UR6, UR6, URZ, UP0 ;  /* 0x000000ff06067287 */ /* 0x000fc80008000000 */
[----:B------:R-:W-:Y:S01]  /*2a20*/  ULEA UR5, UR6, UR4, 0x3 ;  /* 0x0000000406057291 */ /* 0x000fe2000f8e18ff */
[----:B------:R-:W-:-:S04]  /*2a30*/  LOP3.LUT R2, R15, UR7, RZ, 0x3c, !PT ;  /* 0x000000070f027c12 */ /* 0x000fc8000f8e3cff */
[----:B-1----:R-:W-:-:S04]  /*2a40*/  SHF.L.U32 R3, R2, 0x1f, RZ ;  /* 0x0000001f02037819 */ /* 0x002fc800000006ff */
[----:B------:R-:W1:Y:S02]  /*2a50*/  SYNCS.PHASECHK.TRANS64.TRYWAIT P0, [UR5], R3 ;  /* 0x00000003ff0075a7 */ /* 0x000e640008001105 */
[----:B-1----:R-:W-:Y:S05]  /*2a60*/  @!P0 BRA `(.L_x_45) ;  /* 0x00000074000c8947 */ /* 0x002fea0003800000 */
.L_x_159:
        /* <DEDUP_REMOVED lines=9> */
.L_x_161:
        /* <DEDUP_REMOVED lines=9> */
.L_x_163:
        /* <DEDUP_REMOVED lines=9> */
.L_x_165:
        /* <DEDUP_REMOVED lines=9> */
.L_x_167:
        /* <DEDUP_REMOVED lines=9> */
.L_x_169:
        /* <DEDUP_REMOVED lines=9> */
.L_x_171:
        /* <DEDUP_REMOVED lines=9> */
.L_x_173:
        /* <DEDUP_REMOVED lines=9> */
.L_x_175:
        /* <DEDUP_REMOVED lines=9> */
.L_x_177:
        /* <DEDUP_REMOVED lines=9> */
.L_x_179:
        /* <DEDUP_REMOVED lines=9> */
.L_x_181:
        /* <DEDUP_REMOVED lines=9> */
.L_x_183:
        /* <DEDUP_REMOVED lines=9> */
.L_x_185:
        /* <DEDUP_REMOVED lines=9> */
.L_x_187:
        /* <DEDUP_REMOVED lines=9> */
.L_x_189:
        /* <DEDUP_REMOVED lines=9> */
.L_x_191:
        /* <DEDUP_REMOVED lines=9> */
.L_x_193:
        /* <DEDUP_REMOVED lines=9> */
.L_x_195:
        /* <DEDUP_REMOVED lines=9> */
.L_x_197:
        /* <DEDUP_REMOVED lines=9> */
.L_x_199:
        /* <DEDUP_REMOVED lines=9> */
.L_x_201:
        /* <DEDUP_REMOVED lines=9> */
.L_x_203:
        /* <DEDUP_REMOVED lines=9> */
.L_x_205:
        /* <DEDUP_REMOVED lines=9> */
.L_x_207:
        /* <DEDUP_REMOVED lines=9> */
.L_x_209:
        /* <DEDUP_REMOVED lines=9> */
.L_x_211:
        /* <DEDUP_REMOVED lines=9> */
.L_x_213:
        /* <DEDUP_REMOVED lines=9> */
.L_x_215:
        /* <DEDUP_REMOVED lines=9> */
.L_x_217:
[----:B------:R-:W-:-:S04]  /*3ac0*/  UIADD3 UR6, UPT, UPT, UR6, 0x1, URZ ;  /* 0x0000000106067890 */ /* 0x000fc8000fffe0ff */
[----:B------:R-:W-:-:S04]  /*3ad0*/  UISETP.NE.AND UP0, UPT, UR6, 0x20, UPT ;  /* 0x000000200600788c */ /* 0x000fc8000bf05270 */
[----:B------:R-:W-:Y:S02]  /*3ae0*/  USEL UR5, URZ, 0x1, UP0 ;  /* 0x00000001ff057887 */ /* 0x000fe40008000000 */
[----:B------:R-:W-:-:S04]  /*3af0*/  USEL UR6, UR6, URZ, UP0 ;  /* 0x000000ff06067287 */ /* 0x000fc80008000000 */
[----:B------:R-:W-:Y:S01]  /*3b00*/  ULEA UR6, UR6, UR4, 0x3 ;  /* 0x0000000406067291 */ /* 0x000fe2000f8e18ff */
[----:B-1----:R-:W-:-:S04]  /*3b10*/  LOP3.LUT R3, R2, UR5, RZ, 0x3c, !PT ;  /* 0x0000000502037c12 */ /* 0x002fc8000f8e3cff */
[----:B------:R-:W-:Y:S01]  /*3b20*/  SHF.L.U32 R3, R3, 0x1f, RZ ;  /* 0x0000001f03037819 */ /* 0x000fe200000006ff */
[----:B---3--:R-:W-:-:S07]  /*3b30*/  IMAD.U32 R0, RZ, RZ, UR6 ;  /* 0x00000006ff007e24 */ /* 0x008fce000f8e00ff */
.L_x_75:
[----:B-1----:R1:W2:Y:S02]  /*3b40*/  SYNCS.PHASECHK.TRANS64.TRYWAIT P0, [R0+URZ], R3 ;  /* 0x00000003000075a7 */ /* 0x0022a400080011ff */
[----:B--2---:R-:W-:Y:S05]  /*3b50*/  @!P0 NANOSLEEP.SYNCS 0x989680 ;  /* 0x009896800000895d */ /* 0x004fea0003900000 */
[----:B------:R-:W2:Y:S02]  /*3b60*/  @!P0 SYNCS.PHASECHK.TRANS64 P0, [R0+URZ], R3 ;  /* 0x00000003000085a7 */ /* 0x000ea400080010ff */
[----:B--2---:R-:W-:Y:S05]  /*3b70*/  @P0 EXIT ;  /* 0x000000000000094d */ /* 0x004fea0003800000 */
[----:B------:R-:W-:Y:S05]  /*3b80*/  BRA `(.L_x_75) ;  /* 0xfffffffc00ec7947 */ /* 0x000fea000383ffff */
.L_x_23:
[----:B------:R-:W-:-:S04]  /*3b90*/  UISETP.NE.AND UP1, UPT, UR37, URZ, UPT ;  /* 0x000000ff2500728c */ /* 0x000fc8000bf25270 */
[----:B------:R-:W-:-:S09]  /*3ba0*/  UISETP.NE.OR UP1, UPT, UR10, 0x1, UP1 ;  /* 0x000000010a00788c */ /* 0x000fd20008f25670 */
[----:B------:R-:W-:Y:S05]  /*3bb0*/  BRA.U UP1, `(.L_x_76) ;  /* 0x00000005014c7547 */ /* 0x000fea000b800000 */
[----:B------:R-:W-:Y:S01]  /*3bc0*/  HFMA2 R11, -RZ, RZ, 0, 0 ;  /* 0x00000000ff0b7431 */ /* 0x000fe200000001ff */
[----:B------:R-:W-:Y:S01]  /*3bd0*/  ISETP.GE.U32.AND P2, PT, R10, 0x2, PT ;  /* 0x000000020a00780c */ /* 0x000fe20003f46070 */
[----:B------:R-:W-:Y:S01]  /*3be0*/  IMAD.MOV.U32 R12, RZ, RZ, 0x1 ;  /* 0x00000001ff0c7424 */ /* 0x000fe200078e00ff */
[----:B------:R-:W-:Y:S01]  /*3bf0*/  CS2R R8, SRZ ;  /* 0x0000000000087805 */ /* 0x000fe2000001ff00 */
[----:B------:R-:W-:Y:S01]  /*3c00*/  IMAD.MOV.U32 R3, RZ, RZ, RZ ;  /* 0x000000ffff037224 */ /* 0x000fe200078e00ff */
[----:B------:R-:W-:Y:S01]  /*3c10*/  UMOV UR4, 0x400 ;  /* 0x0000040000047882 */ /* 0x000fe20000000000 */
[----:B------:R-:W-:Y:S01]  /*3c20*/  UMOV UR6, URZ ;  /* 0x000000ff00067c82 */ /* 0x000fe20008000000 */
[----:B------:R-:W-:-:S12]  /*3c30*/  ULEA UR37, UR37, UR4, 0x18 ;  /* 0x0000000425257291 */ /* 0x000fd8000f8ec0ff */
.L_x_80:
[----:B------:R-:W-:Y:S02]  /*3c40*/  LEA R0, R3, UR37, 0x3 ;  /* 0x0000002503007c11 */ /* 0x000fe4000f8e18ff */
[----:B------:R-:W-:-:S03]  /*3c50*/  SHF.L.U32 R5, R8, 0x1f, RZ ;  /* 0x0000001f08057819 */ /* 0x000fc600000006ff */
[----:B------:R-:W-:Y:S01]  /*3c60*/  VIADD R4, R0, 0x2a0 ;  /* 0x000002a000047836 */ /* 0x000fe20000000000 */
[----:B------:R-:W1:Y:S02]  /*3c70*/  SYNCS.PHASECHK.TRANS64.TRYWAIT P0, [R0+URZ+0x290], R5 ;  /* 0x00029005000075a7 */ /* 0x000e6400080011ff */
[----:B-1----:R-:W-:Y:S05]  /*3c80*/  @!P0 BRA `(.L_x_77) ;  /* 0x0000006c00548947 */ /* 0x002fea0003800000 */
.L_x_218:
[----:B------:R-:W-:Y:S01]  /*3c90*/  ULEA UR5, UR6, UR37, 0x3 ;  /* 0x0000002506057291 */ /* 0x000fe2000f8e18ff */
[----:B------:R-:W-:Y:S01]  /*3ca0*/  PRMT R4, RZ, 0x654, R4 ;  /* 0x00000654ff047816 */ /* 0x000fe20000000004 */
[----:B-1----:R-:W-:Y:S01]  /*3cb0*/  @!P2 IMAD.MOV.U32 R5, RZ, RZ, 0x10 ;  /* 0x00000010ff05a424 */ /* 0x002fe200078e00ff */
[----:B------:R-:W-:Y:S01]  /*3cc0*/  SHF.L.U32 R7, R12, 0x1f, RZ ;  /* 0x0000001f0c077819 */ /* 0x000fe200000006ff */
[----:B------:R-:W-:Y:S01]  /*3cd0*/  UIADD3 UR4, UPT, UPT, UR5, 0x230, URZ ;  /* 0x0000023005047890 */ /* 0x000fe2000fffe0ff */
[----:B------:R1:W-:Y:S05]  /*3ce0*/  SYNCS.ARRIVE.TRANS64.RED.A1T0 RZ, [R4+URZ], RZ ;  /* 0x000000ff04ff79a7 */ /* 0x0003ea00081004ff */
[----:B------:R-:W-:Y:S01]  /*3cf0*/  IMAD.U32 R13, RZ, RZ, UR4 ;  /* 0x00000004ff0d7e24 */ /* 0x000fe2000f8e00ff */
[----:B------:R-:W2:Y:S04]  /*3d00*/  SYNCS.PHASECHK.TRANS64.TRYWAIT P0, [UR5+0x240], R7 ;  /* 0x00024007ff0075a7 */ /* 0x000ea80008001105 */
[----:B------:R-:W-:Y:S01]  /*3d10*/  PRMT R13, R10, 0x654, R13 ;  /* 0x000006540a0d7816 */ /* 0x000fe2000000000d */
[----:B-12---:R-:W-:Y:S06]  /*3d20*/  @!P0 BRA `(.L_x_78) ;  /* 0x0000006c00408947 */ /* 0x006fec0003800000 */
.L_x_220:
[----:B------:R-:W-:Y:S01]  /*3d30*/  ULEA UR4, UR6, UR37, 0x4 ;  /* 0x0000002506047291 */ /* 0x000fe2000f8e20ff */
[----:B------:R-:W-:Y:S01]  /*3d40*/  SEL R2, R13, R2, !P2 ;  /* 0x000000020d027207 */ /* 0x000fe20005000000 */
[----:B------:R-:W-:Y:S01]  /*3d50*/  UIADD3 UR5, UPT, UPT, UR5, 0x230, URZ ;  /* 0x0000023005057890 */ /* 0x000fe2000fffe0ff */
[----:B-1----:R-:W-:Y:S01]  /*3d60*/  LEA R0, R11, UR37, 0x3 ;  /* 0x000000250b007c11 */ /* 0x002fe2000f8e18ff */
[----:B------:R-:W-:Y:S01]  /*3d70*/  UIADD3 UR4, UPT, UPT, UR4, 0x2c0, URZ ;  /* 0x000002c004047890 */ /* 0x000fe2000fffe0ff */
[----:B------:R1:W-:Y:S01]  /*3d80*/  @!P2 SYNCS.ARRIVE.TRANS64.RED RZ, [R2+URZ], R5 ;  /* 0x0000000502ffa9a7 */ /* 0x0003e200080004ff */
[----:B------:R-:W-:Y:S01]  /*3d90*/  UIADD3 UR6, UPT, UPT, UR6, 0x1, URZ ;  /* 0x0000000106067890 */ /* 0x000fe2000fffe0ff */
[----:B------:R-:W-:-:S03]  /*3da0*/  VIADD R3, R3, 0x1 ;  /* 0x0000000103037836 */ /* 0x000fc60000000000 */
[----:B------:R-:W-:Y:S02]  /*3db0*/  UISETP.NE.AND UP0, UPT, UR6, 0x2, UPT ;  /* 0x000000020600788c */ /* 0x000fe4000bf05270 */
[----:B------:R-:W-:Y:S01]  /*3dc0*/  ISETP.NE.AND P0, PT, R3, 0x2, PT ;  /* 0x000000020300780c */ /* 0x000fe20003f05270 */
[----:B------:R-:W-:Y:S06]  /*3dd0*/  UGETNEXTWORKID.BROADCAST [UR4], [UR5] ;  /* 0x00000000040073ca */ /* 0x000fec0008000100 */
[----:B------:R-:W-:Y:S02]  /*3de0*/  USEL UR4, URZ, 0x1, UP0 ;  /* 0x00000001ff047887 */ /* 0x000fe40008000000 */
[----:B------:R-:W-:-:S04]  /*3df0*/  USEL UR6, UR6, URZ, UP0 ;  /* 0x000000ff06067287 */ /* 0x000fc80008000000 */
[----:B------:R-:W-:Y:S02]  /*3e00*/  LOP3.LUT R12, R12, UR4, RZ, 0x3c, !PT ;  /* 0x000000040c0c7c12 */ /* 0x000fe4000f8e3cff */
[----:B-1----:R-:W-:-:S04]  /*3e10*/  SHF.L.U32 R5, R9, 0x1f, RZ ;  /* 0x0000001f09057819 */ /* 0x002fc800000006ff */
[----:B------:R-:W1:Y:S02]  /*3e20*/  SYNCS.PHASECHK.TRANS64.TRYWAIT P1, [R0+URZ+0x230], R5 ;  /* 0x00023005000075a7 */ /* 0x000e6400080211ff */
[----:B-1----:R-:W-:Y:S05]  /*3e30*/  @!P1 BRA `(.L_x_79) ;  /* 0x0000006c00149947 */ /* 0x002fea0003800000 */
.L_x_221:
[----:B------:R-:W-:Y:S01]  /*3e40*/  LEA R4, R11, UR37, 0x4 ;  /* 0x000000250b047c11 */ /* 0x000fe2000f8e20ff */
[----:B-1----:R-:W-:Y:S01]  /*3e50*/  VIADD R0, R0, 0x240 ;  /* 0x0000024000007836 */ /* 0x002fe20000000000 */
[----:B------:R-:W-:Y:S01]  /*3e60*/  SEL R3, R3, RZ, P0 ;  /* 0x000000ff03037207 */ /* 0x000fe20000000000 */
[----:B------:R-:W-:-:S03]  /*3e70*/  VIADD R11, R11, 0x1 ;  /* 0x000000010b0b7836 */ /* 0x000fc60000000000 */
[----:B------:R-:W1:Y:S01]  /*3e80*/  LDS.128 R4, [R4+0x2c0] ;  /* 0x0002c00004047984 */ /* 0x000e620000000c00 */
[----:B------:R-:W-:Y:S02]  /*3e90*/  PRMT R0, RZ, 0x654, R0 ;  /* 0x00000654ff007816 */ /* 0x000fe40000000000 */
[C---:B------:R-:W-:Y:S01]  /*3ea0*/  ISETP.NE.AND P1, PT, R11.reuse, 0x2, PT ;  /* 0x000000020b00780c */ /* 0x040fe20003f25270 */
[----:B------:R-:W-:Y:S01]  /*3eb0*/  @!PT LDS RZ, [RZ] ;  /* 0x00000000fffff984 */ /* 0x000fe20000000800 */
[----:B------:R-:W-:Y:S01]  /*3ec0*/  @!PT LDS RZ, [RZ] ;  /* 0x00000000fffff984 */ /* 0x000fe20000000800 */
[----:B------:R-:W-:Y:S01]  /*3ed0*/  @!PT LDS RZ, [RZ] ;  /* 0x00000000fffff984 */ /* 0x000fe20000000800 */
[----:B------:R-:W-:Y:S01]  /*3ee0*/  @!PT LDS RZ, [RZ] ;  /* 0x00000000fffff984 */ /* 0x000fe20000000800 */
[----:B------:R2:W-:Y:S06]  /*3ef0*/  MEMBAR.ALL.CTA ;  /* 0x0000000000007992 */ /* 0x0005ec0000008000 */
[----:B--2---:R-:W2:Y:S01]  /*3f00*/  FENCE.VIEW.ASYNC.S ;  /* 0x00000000000073c6 */ /* 0x004ea20000000000 */
[----:B------:R-:W-:Y:S01]  /*3f10*/  SEL R11, R11, RZ, P1 ;  /* 0x000000ff0b0b7207 */ /* 0x000fe20000800000 */
[----:B--2---:R2:W-:Y:S01]  /*3f20*/  SYNCS.ARRIVE.TRANS64.RED.A1T0 RZ, [R0+URZ], RZ ;  /* 0x000000ff00ff79a7 */ /* 0x0045e200081004ff */
[----:B-1----:R-:W-:-:S02]  /*3f30*/  LOP3.LUT P3, RZ, R6, 0x1, RZ, 0xc0, !PT ;  /* 0x0000000106ff7812 */ /* 0x002fc4000786c0ff */
[----:B------:R-:W-:-:S04]  /*3f40*/  SEL R5, RZ, 0x1, P0 ;  /* 0x00000001ff057807 */ /* 0x000fc80000000000 */
[----:B------:R-:W-:Y:S02]  /*3f50*/  LOP3.LUT R8, R8, R5, RZ, 0x3c, !PT ;  /* 0x0000000508087212 */ /* 0x000fe400078e3cff */
[----:B--2---:R-:W-:-:S04]  /*3f60*/  SEL R0, RZ, 0x1, P1 ;  /* 0x00000001ff007807 */ /* 0x004fc80000800000 */
[----:B------:R-:W-:Y:S01]  /*3f70*/  LOP3.LUT R9, R9, R0, RZ, 0x3c, !PT ;  /* 0x0000000009097212 */ /* 0x000fe200078e3cff */
[----:B------:R-:W-:Y:S06]  /*3f80*/  @P3 BRA `(.L_x_80) ;  /* 0xfffffffc002c3947 */ /* 0x000fec000383ffff */
[----:B------:R-:W-:Y:S01]  /*3f90*/  ULEA UR5, UR6, UR37, 0x3 ;  /* 0x0000002506057291 */ /* 0x000fe2000f8e18ff */
[----:B------:R-:W-:-:S08]  /*3fa0*/  SHF.L.U32 R3, R12, 0x1f, RZ ;  /* 0x0000001f0c037819 */ /* 0x000fd000000006ff */
[----:B------:R-:W1:Y:S02]  /*3fb0*/  SYNCS.PHASECHK.TRANS64 P0, [UR5+0x240], R3 ;  /* 0x00024003ff0075a7 */ /* 0x000e640008001005 */
[----:B-1----:R-:W-:Y:S05]  /*3fc0*/  @P0 BRA `(.L_x_81) ;  /* 0x0000000000080947 */ /* 0x002fea0003800000 */
[----:B------:R-:W1:Y:S02]  /*3fd0*/  SYNCS.PHASECHK.TRANS64.TRYWAIT P0, [UR5+0x240], R3 ;  /* 0x00024003ff0075a7 */ /* 0x000e640008001105 */
[----:B-1----:R-:W-:Y:S05]  /*3fe0*/  @!P0 BRA `(.L_x_82) ;  /* 0x0000006800bc8947 */ /* 0x002fea0003800000 */
.L_x_81:
[----:B------:R-:W-:-:S04]  /*3ff0*/  UIADD3 UR4, UPT, UPT, UR6, 0x1, URZ ;  /* 0x0000000106047890 */ /* 0x000fc8000fffe0ff */
[----:B------:R-:W-:-:S04]  /*4000*/  UISETP.NE.AND UP0, UPT, UR4, 0x2, UPT ;  /* 0x000000020400788c */ /* 0x000fc8000bf05270 */
[----:B------:R-:W-:Y:S02]  /*4010*/  USEL UR7, URZ, 0x1, UP0 ;  /* 0x00000001ff077887 */ /* 0x000fe40008000000 */
[----:B------:R-:W-:-:S04]  /*4020*/  USEL UR4, UR4, URZ, UP0 ;  /* 0x000000ff04047287 */ /* 0x000fc80008000000 */
[----:B------:R-:W-:Y:S01]  /*4030*/  ULEA UR4, UR4, UR37, 0x3 ;  /* 0x0000002504047291 */ /* 0x000fe2000f8e18ff */
[----:B-1----:R-:W-:-:S04]  /*4040*/  LOP3.LUT R3, R12, UR7, RZ, 0x3c, !PT ;  /* 0x000000070c037c12 */ /* 0x002fc8000f8e3cff */
[----:B------:R-:W-:-:S04]  /*4050*/  SHF.L.U32 R0, R3, 0x1f, RZ ;  /* 0x0000001f03007819 */ /* 0x000fc800000006ff */
[----:B------:R-:W1:Y:S02]  /*4060*/  SYNCS.PHASECHK.TRANS64 P0, [UR4+0x240], R0 ;  /* 0x00024000ff0075a7 */ /* 0x000e640008001004 */
[----:B-1----:R-:W-:Y:S05]  /*4070*/  @P0 EXIT ;  /* 0x000000000000094d */ /* 0x002fea0003800000 */
[----:B------:R-:W-:Y:S02]  /*4080*/  SHF.L.U32 R3, R3, 0x1f, RZ ;  /* 0x0000001f03037819 */ /* 0x000fe400000006ff */
[----:B------:R-:W-:-:S07]  /*4090*/  MOV R0, UR4 ;  /* 0x0000000400007c02 */ /* 0x000fce0008000f00 */
.L_x_83:
[----:B-1----:R1:W2:Y:S02]  /*40a0*/  SYNCS.PHASECHK.TRANS64.TRYWAIT P0, [R0+URZ+0x240], R3 ;  /* 0x00024003000075a7 */ /* 0x0022a400080011ff */
[----:B--2---:R-:W-:Y:S05]  /*40b0*/  @!P0 NANOSLEEP.SYNCS 0x989680 ;  /* 0x009896800000895d */ /* 0x004fea0003900000 */
[----:B------:R-:W2:Y:S02]  /*40c0*/  @!P0 SYNCS.PHASECHK.TRANS64 P0, [R0+URZ+0x240], R3 ;  /* 0x00024003000085a7 */ /* 0x000ea400080010ff */
[----:B--2---:R-:W-:Y:S05]  /*40d0*/  @P0 EXIT ;  /* 0x000000000000094d */ /* 0x004fea0003800000 */
[----:B------:R-:W-:Y:S05]  /*40e0*/  BRA `(.L_x_83) ;  /* 0xfffffffc00ec7947 */ /* 0x000fea000383ffff */
.L_x_76:
[----:B------:R-:W-:Y:S05]  /*40f0*/  BRA.U UP4, `(.L_x_84) ;  /* 0x0000001104847547 */ /* 0x000fea000b800000 */
[----:B------:R-:W-:Y:S01]  /*4100*/  UMOV UR6, 0x40 ;  /* 0x0000004000067882 */ /* 0x000fe20000000000 */
[----:B------:R-:W-:Y:S01]  /*4110*/  NOP ;  /* 0x0000000000007918 */ /* 0x000fe20000000000 */
[----:B------:R-:W-:Y:S01]  /*4120*/  ULEA UR6, UR37, UR6, 0x18 ;  /* 0x0000000625067291 */ /* 0x000fe2000f8ec0ff */
[----:B------:R-:W-:Y:S02]  /*4130*/  UMOV UR7, 0x400 ;  /* 0x0000040000077882 */ /* 0x000fe40000000000 */
[----:B------:R-:W-:-:S06]  /*4140*/  ULEA UR37, UR37, UR7, 0x18 ;  /* 0x0000000725257291 */ /* 0x000fcc000f8ec0ff */
[----:B------:R-:W1:Y:S02]  /*4150*/  LDS.U8 R2, [UR6+0x1c] ;  /* 0x00001c06ff027984 */ /* 0x000e640008000000 */
[----:B-1----:R-:W-:-:S13]  /*4160*/  ISETP.NE.AND P0, PT, R2, RZ, PT ;  /* 0x000000ff0200720c */ /* 0x002fda0003f05270 */
[----:B------:R-:W-:Y:S05]  /*4170*/  @P0 BRA `(.L_x_85) ;  /* 0x0000000400080947 */ /* 0x000fea0003800000 */
[----:B------:R-:W-:Y:S02]  /*4180*/  UISETP.NE.U32.AND UP0, UPT, UR5, 0x1, UPT ;  /* 0x000000010500788c */ /* 0x000fe4000bf05070 */
[----:B------:R-:W-:-:S07]  /*4190*/  UIADD3 UR8, UPT, UPT, UR6, 0x8, URZ ;  /* 0x0000000806087890 */ /* 0x000fce000fffe0ff */
[----:B------:R-:W-:Y:S05]  /*41a0*/  BRA.U !UP0, `(.L_x_86) ;  /* 0x00000001089c7547 */ /* 0x000fea000b800000 */
[----:B------:R-:W-:Y:S01]  /*41b0*/  ELECT P0, URZ, PT ;  /* 0x0000000000ff782f */ /* 0x000fe20003800000 */
[----:B------:R-:W-:-:S12]  /*41c0*/  BSSY B0, `(.L_x_86) ;  /* 0x0000025000007945 */ /* 0x000fd80003800000 */
[----:B------:R-:W-:Y:S05]  /*41d0*/  @!P0 BRA `(.L_x_87) ;  /* 0x00000000008c8947 */ /* 0x000fea0003800000 */
[----:B------:R-:W-:-:S05]  /*41e0*/  UMOV UR7, 0x10 ;  /* 0x0000001000077882 */ /* 0x000fca0000000000 */
[----:B------:R-:W-:Y:S04]  /*41f0*/  DEPBAR.LE SB1, 0x36 ;  /* 0x00009d800000791a */ /* 0x000fe80000000000 */
[----:B------:R-:W1:Y:S02]  /*4200*/  UTCATOMSWS.2CTA.FIND_AND_SET.ALIGN UP1, UR7, UR7 ;  /* 0x00000007000775e3 */ /* 0x000e640008220800 */
[----:B-1----:R-:W-:Y:S01]  /*4210*/  MOV R11, UR7 ;  /* 0x00000007000b7c02 */ /* 0x002fe20008000f00 */
[----:B------:R-:W-:Y:S06]  /*4220*/  BRA.U UP1, `(.L_x_88) ;  /* 0x0000000101187547 */ /* 0x000fec000b800000 */
.L_x_89:
[----:B------:R-:W-:Y:S05]  /*4230*/  NANOSLEEP 0x64 ;  /* 0x000000640000795d */ /* 0x000fea0003800000 */
[----:B------:R-:W-:-:S05]  /*4240*/  UMOV UR7, 0x10 ;  /* 0x0000001000077882 */ /* 0x000fca0000000000 */
[----:B------:R-:W-:Y:S04]  /*4250*/  DEPBAR.LE SB1, 0x36 ;  /* 0x00009d800000791a */ /* 0x000fe80000000000 */
[----:B------:R-:W1:Y:S02]  /*4260*/  UTCATOMSWS.2CTA.FIND_AND_SET.ALIGN UP1, UR7, UR7 ;  /* 0x00000007000775e3 */ /* 0x000e640008220800 */
[----:B-1----:R-:W-:Y:S01]  /*4270*/  MOV R11, UR7 ;  /* 0x00000007000b7c02 */ /* 0x002fe20008000f00 */
[----:B------:R-:W-:Y:S05]  /*4280*/  BRA.U !UP1, `(.L_x_89) ;  /* 0xfffffffd09e87547 */ /* 0x000fea000b83ffff */
.L_x_88:
[----:B------:R-:W1:Y:S01]  /*4290*/  LDS R5, [UR6+0x10] ;  /* 0x00001006ff057984 */ /* 0x000e620008000800 */
[----:B------:R-:W-:Y:S01]  /*42a0*/  IMAD.U32 R3, RZ, RZ, UR37 ;  /* 0x00000025ff037e24 */ /* 0x000fe2000f8e00ff */
[----:B------:R-:W-:-:S03]  /*42b0*/  MOV R2, UR4 ;  /* 0x0000000400027c02 */ /* 0x000fc60008000f00 */
[----:B------:R-:W-:Y:S01]  /*42c0*/  VIADD R3, R3, 0x2e0 ;  /* 0x000002e003037836 */ /* 0x000fe20000000000 */
[----:B-1----:R-:W-:-:S04]  /*42d0*/  SHF.L.U32 R5, R5, 0x1f, RZ ;  /* 0x0000001f05057819 */ /* 0x002fc800000006ff */
[----:B------:R-:W1:Y:S02]  /*42e0*/  SYNCS.PHASECHK.TRANS64.TRYWAIT P0, [UR6+0x8], R5 ;  /* 0x00000805ff0075a7 */ /* 0x000e640008001106 */
[----:B-1----:R-:W-:Y:S05]  /*42f0*/  @P0 BRA `(.L_x_90) ;  /* 0x0000000000080947 */ /* 0x002fea0003800000 */
[----:B------:R-:W1:Y:S02]  /*4300*/  SYNCS.PHASECHK.TRANS64.TRYWAIT P0, [UR6+0x8], R5 ;  /* 0x00000805ff0075a7 */ /* 0x000e640008001106 */
[----:B-1----:R-:W-:Y:S05]  /*4310*/  @!P0 BRA `(.L_x_91) ;  /* 0x0000006800088947 */ /* 0x002fea0003800000 */
.L_x_90:
[----:B-1----:R-:W-:Y:S01]  /*4320*/  HFMA2 R4, -RZ, RZ, 0, 5.9604644775390625e-08 ;  /* 0x00000001ff047431 */ /* 0x002fe200000001ff */
[----:B------:R-:W-:Y:S01]  /*4330*/  UPRMT UR7, UR4, 0x654, UR8 ;  /* 0x0000065404077896 */ /* 0x000fe20008000008 */
[----:B------:R-:W-:Y:S01]  /*4340*/  IMAD.MOV.U32 R6, RZ, RZ, 0xffff ;  /* 0x0000ffffff067424 */ /* 0x000fe200078e00ff */
[----:B------:R-:W-:Y:S01]  /*4350*/  PRMT R2, R2, 0x654, R3 ;  /* 0x0000065402027816 */ /* 0x000fe20000000003 */
[----:B------:R-:W-:Y:S02]  /*4360*/  IMAD.MOV.U32 R5, RZ, RZ, 0x4 ;  /* 0x00000004ff057424 */ /* 0x000fe400078e00ff */
[----:B------:R-:W-:Y:S01]  /*4370*/  IMAD.SHL.U32 R9, R11, 0x20, RZ ;  /* 0x000000200b097824 */ /* 0x000fe200078e00ff */
[----:B------:R-:W-:Y:S02]  /*4380*/  MOV R3, UR7 ;  /* 0x0000000700037c02 */ /* 0x000fe40008000f00 */
[-C--:B------:R-:W-:Y:S01]  /*4390*/  SHF.L.U32 R7, R6, R11.reuse, RZ ;  /* 0x0000000b06077219 */ /* 0x080fe200000006ff */
[----:B------:R1:W-:Y:S01]  /*43a0*/  SYNCS.ARRIVE.TRANS64.RED RZ, [UR7], R5 ;  /* 0x00000005ffff79a7 */ /* 0x0003e20008000407 */
[----:B------:R-:W-:Y:S01]  /*43b0*/  SHF.L.U32 R6, R4, R11, RZ ;  /* 0x0000000b04067219 */ /* 0x000fe200000006ff */
[----:B------:R1:W-:Y:S04]  /*43c0*/  STS [UR37+0x2e0], R9 ;  /* 0x0002e009ff007988 */ /* 0x0003e80008000825 */
[----:B------:R1:W-:Y:S04]  /*43d0*/  STAS [R2.64], R11 ;  /* 0x0000000b02007dbd */ /* 0x0003e8000c0008ff */
[----:B------:R1:W-:Y:S04]  /*43e0*/  ATOMS.OR RZ, [UR6+0x14], R7 ;  /* 0x00001407ffff798c */ /* 0x0003e8000b000006 */
[----:B------:R1:W-:Y:S04]  /*43f0*/  ATOMS.OR RZ, [UR6+0x18], R6 ;  /* 0x00001806ffff798c */ /* 0x0003e8000b000006 */
[----:B------:R1:W-:Y:S02]  /*4400*/  ATOMS.XOR RZ, [UR6+0x10], R4 ;  /* 0x00001004ffff798c */ /* 0x0003e4000b800006 */
.L_x_87:
[----:B------:R-:W-:Y:S05]  /*4410*/  BSYNC B0 ;  /* 0x0000000000007941 */ /* 0x000fea0003800000 */
.L_x_86:
[----:B------:R-:W-:Y:S05]  /*4420*/  BRA.U UP0, `(.L_x_92) ;  /* 0x00000001006c7547 */ /* 0x000fea000b800000 */
[----:B------:R-:W-:-:S03]  /*4430*/  UMOV UR7, 0xffffffff ;  /* 0xffffffff00077882 */ /* 0x000fc60000000000 */
[----:B------:R-:W-:Y:S05]  /*4440*/  BRA.DIV UR7, `(.L_x_93) ;  /* 0x0000006607d47947 */ /* 0x000fea000b800000 */
[----:B------:R-:W-:-:S13]  /*4450*/  ELECT P6, URZ, PT ;  /* 0x0000000000ff782f */ /* 0x000fda00038c0000 */
.L_x_225:
[----:B------:R-:W-:Y:S05]  /*4460*/  @!P6 BRA `(.L_x_92) ;  /* 0x00000000005ce947 */ /* 0x000fea0003800000 */
[----:B-1----:R-:W1:Y:S02]  /*4470*/  LDS R3, [UR6+0x10] ;  /* 0x00001006ff037984 */ /* 0x002e640008000800 */
[----:B-1----:R-:W-:-:S04]  /*4480*/  SHF.L.U32 R3, R3, 0x1f, RZ ;  /* 0x0000001f03037819 */ /* 0x002fc800000006ff */
[----:B------:R-:W1:Y:S02]  /*4490*/  SYNCS.PHASECHK.TRANS64.TRYWAIT P0, [UR6+0x8], R3 ;  /* 0x00000803ff0075a7 */ /* 0x000e640008001106 */
[----:B-1----:R-:W-:Y:S05]  /*44a0*/  @P0 BRA `(.L_x_94) ;  /* 0x0000000000080947 */ /* 0x002fea0003800000 */
[----:B------:R-:W1:Y:S02]  /*44b0*/  SYNCS.PHASECHK.TRANS64.TRYWAIT P0, [UR6+0x8], R3 ;  /* 0x00000803ff0075a7 */ /* 0x000e640008001106 */
[----:B-1----:R-:W-:Y:S05]  /*44c0*/  @!P0 BRA `(.L_x_95) ;  /* 0x0000006400d48947 */ /* 0x002fea0003800000 */
.L_x_94:
[----:B------:R-:W2:Y:S01]  /*44d0*/  LDS R5, [UR37+0x2e0] ;  /* 0x0002e025ff057984 */ /* 0x000ea20008000800 */
[----:B-1----:R-:W-:Y:S02]  /*44e0*/  HFMA2 R2, -RZ, RZ, 0, 5.9604644775390625e-08 ;  /* 0x00000001ff027431 */ /* 0x002fe400000001ff */
[----:B------:R-:W-:Y:S01]  /*44f0*/  IMAD.MOV.U32 R3, RZ, RZ, 0xffff ;  /* 0x0000ffffff037424 */ /* 0x000fe200078e00ff */
[----:B------:R-:W-:Y:S01]  /*4500*/  UPRMT UR7, UR4, 0x654, UR8 ;  /* 0x0000065404077896 */ /* 0x000fe20008000008 */
[----:B--2---:R-:W-:-:S03]  /*4510*/  IMAD.SHL.U32 R4, R5, 0x20, RZ ;  /* 0x0000002005047824 */ /* 0x004fc600078e00ff */
[-C--:B------:R-:W-:Y:S02]  /*4520*/  SHF.L.U32 R3, R3, R5.reuse, RZ ;  /* 0x0000000503037219 */ /* 0x080fe400000006ff */
[----:B------:R-:W-:Y:S01]  /*4530*/  SHF.L.U32 R5, R2, R5, RZ ;  /* 0x0000000502057219 */ /* 0x000fe200000006ff */
[----:B------:R2:W-:Y:S04]  /*4540*/  STS [UR37+0x2e0], R4 ;  /* 0x0002e004ff007988 */ /* 0x0005e80008000825 */
[----:B------:R2:W-:Y:S04]  /*4550*/  ATOMS.OR RZ, [UR6+0x14], R3 ;  /* 0x00001403ffff798c */ /* 0x0005e8000b000006 */
[----:B------:R2:W-:Y:S01]  /*4560*/  ATOMS.OR RZ, [UR6+0x18], R5 ;  /* 0x00001805ffff798c */ /* 0x0005e2000b000006 */
[----:B------:R-:W-:Y:S03]  /*4570*/  SYNCS.ARRIVE.TRANS64.RED.A1T0 RZ, [UR7], RZ ;  /* 0x000000ffffff79a7 */ /* 0x000fe60008100407 */
[----:B------:R2:W-:Y:S01]  /*4580*/  ATOMS.XOR RZ, [UR6+0x10], R2 ;  /* 0x00001002ffff798c */ /* 0x0005e2000b800006 */
[----:B------:R-:W-:Y:S05]  /*4590*/  BRA `(.L_x_92) ;  /* 0x0000000000107947 */ /* 0x000fea0003800000 */
.L_x_85:
[----:B------:R-:W-:-:S05]  /*45a0*/  MOV R2, 0xffffffff ;  /* 0xffffffff00027802 */ /* 0x000fca0000000f00 */
[----:B------:R1:W-:Y:S02]  /*45b0*/  STS [UR37+0x2e0], R2 ;  /* 0x0002e002ff007988 */ /* 0x0003e40008000825 */
[----:B-1----:R-:W-:Y:S02]  /*45c0*/  MOV R2, 0x45e0 ;  /* 0x000045e000027802 */ /* 0x002fe40000000f00 */
[----:B-----5:R-:W-:Y:S05]  /*45d0*/  CALL.REL.NOINC `($__internal_1_$__cuda_sm10x_tcgen05_guardrail_trap_phase_invalid_during_alloc) ;  /* 0x0000006c001c7944 */ /* 0x020fea0003c00000 */
.L_x_92:
[----:B------:R-:W-:Y:S05]  /*45e0*/  WARPSYNC.ALL ;  /* 0x0000000000007948 */ /* 0x000fea0003800000 */
[----:B------:R-:W3:Y:S01]  /*45f0*/  S2UR UR8, SR_CgaCtaId ;  /* 0x00000000000879c3 */ /* 0x000ee20000008800 */
[----:B------:R-:W-:Y:S01]  /*4600*/  UMOV UR6, 0x400 ;  /* 0x0000040000067882 */ /* 0x000fe20000000000 */
[----:B------:R-:W-:-:S06]  /*4610*/  NOP ;  /* 0x0000000000007918 */ /* 0x000fcc0000000000 */
[----:B------:R-:W-:Y:S06]  /*4620*/  BAR.ARV 0x6, 0xa0 ;  /* 0x0182800000007b1d */ /* 0x000fec0000002000 */
[----:B------:R-:W-:Y:S01]  /*4630*/  LOP3.LUT R0, R0, 0xffff, RZ, 0xc0, !PT ;  /* 0x0000ffff00007812 */ /* 0x000fe200078ec0ff */
[----:B-1----:R-:W-:Y:S01]  /*4640*/  IMAD.MOV.U32 R9, RZ, RZ, 0x1 ;  /* 0x00000001ff097424 */ /* 0x002fe200078e00ff */
[----:B------:R-:W-:Y:S01]  /*4650*/  LOP3.LUT R8, R8, 0xffff, RZ, 0xc0, !PT ;  /* 0x0000ffff08087812 */ /* 0x000fe200078ec0ff */
[----:B------:R-:W-:Y:S01]  /*4660*/  UMOV UR22, URZ ;  /* 0x000000ff00167c82 */ /* 0x000fe20008000000 */
[----:B------:R-:W-:Y:S01]  /*4670*/  R2UR UR12, R0 ;  /* 0x00000000000c72ca */ /* 0x000fe200000e0000 */
[----:B------:R-:W-:Y:S01]  /*4680*/  UMOV UR21, URZ ;  /* 0x000000ff00157c82 */ /* 0x000fe20008000000 */
[----:B------:R-:W-:Y:S01]  /*4690*/  R2UR UR13, R8 ;  /* 0x00000000080d72ca */ /* 0x000fe200000e0000 */
[----:B------:R-:W-:Y:S01]  /*46a0*/  IMAD.MOV.U32 R8, RZ, RZ, RZ ;  /* 0x000000ffff087224 */ /* 0x000fe200078e00ff */
[----:B------:R-:W-:-:S02]  /*46b0*/  UISETP.NE.AND UP2, UPT, UR5, URZ, UPT ;  /* 0x000000ff0500728c */ /* 0x000fc4000bf45270 */
[----:B---3--:R-:W-:Y:S01]  /*46c0*/  ULEA UR8, UR8, UR6, 0x18 ;  /* 0x0000000608087291 */ /* 0x008fe2000f8ec0ff */
[----:B------:R-:W1:Y:S03]  /*46d0*/  LDCU UR6, c[0x0][0x38c] ;  /* 0x00007180ff0677ac */ /* 0x000e660008000800 */
[----:B------:R-:W-:Y:S02]  /*46e0*/  UIADD3 UR14, UPT, UPT, UR8, 0x8600, URZ ;  /* 0x00008600080e7890 */ /* 0x000fe4000fffe0ff */
[----:B------:R-:W-:-:S03]  /*46f0*/  UIADD3 UR15, UPT, UPT, UR8, 0x28600, URZ ;  /* 0x00028600080f7890 */ /* 0x000fc6000fffe0ff */
[----:B--2---:R-:W2:Y:S01]  /*4700*/  LDS R2, [UR8+0x2e0] ;  /* 0x0002e008ff027984 */ /* 0x004ea20008000800 */
[----:B------:R-:W-:Y:S02]  /*4710*/  USHF.R.U32.HI UR14, URZ, 0x4, UR14 ;  /* 0x00000004ff0e7899 */ /* 0x000fe4000801160e */
[----:B------:R-:W-:Y:S02]  /*4720*/  USHF.R.U32.HI UR15, URZ, 0x4, UR15 ;  /* 0x00000004ff0f7899 */ /* 0x000fe4000801160f */
[----:B------:R-:W-:Y:S02]  /*4730*/  ULOP3.LUT UR14, UR14, 0x3fff, URZ, 0xc0, !UPT ;  /* 0x00003fff0e0e7892 */ /* 0x000fe4000f8ec0ff */
[----:B------:R-:W-:Y:S02]  /*4740*/  ULOP3.LUT UR15, UR15, 0x3fff, URZ, 0xc0, !UPT ;  /* 0x00003fff0f0f7892 */ /* 0x000fe4000f8ec0ff */
[----:B------:R-:W-:Y:S02]  /*4750*/  ULOP3.LUT UR14, UR14, 0x10000, URZ, 0xfc, !UPT ;  /* 0x000100000e0e7892 */ /* 0x000fe4000f8efcff */
[----:B-1----:R-:W-:-:S02]  /*4760*/  UIADD3 UR6, UPT, UPT, UR6, 0x1f, URZ ;  /* 0x0000001f06067890 */ /* 0x002fc4000fffe0ff */
[----:B------:R-:W-:Y:S02]  /*4770*/  ULOP3.LUT UR15, UR15, 0x10000, URZ, 0xfc, !UPT ;  /* 0x000100000f0f7892 */ /* 0x000fe4000f8efcff */
[----:B------:R-:W-:Y:S01]  /*4780*/  USHF.R.S32.HI UR7, URZ, 0x1f, UR6 ;  /* 0x0000001fff077899 */ /* 0x000fe20008011406 */
[----:B------:R-:W-:Y:S01]  /*4790*/  UMOV UR20, URZ ;  /* 0x000000ff00147c82 */ /* 0x000fe20008000000 */
[----:B------:R-:W-:Y:S02]  /*47a0*/  UMOV UR26, 0x0 ;  /* 0x00000000001a7882 */ /* 0x000fe40000000000 */
[----:B------:R-:W-:Y:S01]  /*47b0*/  ULEA.HI UR7, UR7, UR6, URZ, 0x5 ;  /* 0x0000000607077291 */ /* 0x000fe2000f8f28ff */
[----:B------:R-:W-:-:S03]  /*47c0*/  UMOV UR27, 0x102004a0 ;  /* 0x102004a0001b7882 */ /* 0x000fc60000000000 */
[----:B------:R-:W-:-:S04]  /*47d0*/  USHF.R.S32.HI UR7, URZ, 0x5, UR7 ;  /* 0x00000005ff077899 */ /* 0x000fc80008011407 */
[----:B------:R-:W-:-:S04]  /*47e0*/  UISETP.LT.AND UP0, UPT, UR7, 0x1, UPT ;  /* 0x000000010700788c */ /* 0x000fc8000bf01270 */
[----:B------:R-:W-:Y:S01]  /*47f0*/  USEL UR23, UR7, 0x1, !UP0 ;  /* 0x0000000107177887 */ /* 0x000fe2000c000000 */
[----:B--2---:R-:W-:Y:S02]  /*4800*/  R2UR UR24, R2 ;  /* 0x00000000021872ca */ /* 0x004fe400000e0000 */
[----:B------:R-:W-:-:S13]  /*4810*/  CS2R R2, SRZ ;  /* 0x0000000000027805 */ /* 0x000fda000001ff00 */
.L_x_103:
[C---:B------:R-:W-:Y:S02]  /*4820*/  LEA R0, R8.reuse, UR8, 0x3 ;  /* 0x0000000808007c11 */ /* 0x040fe4000f8e18ff */
[----:B------:R-:W-:Y:S02]  /*4830*/  SHF.L.U32 R5, R3, 0x1f, RZ ;  /* 0x0000001f03057819 */ /* 0x000fe400000006ff */
[----:B------:R-:W-:Y:S02]  /*4840*/  LEA R4, R8, UR8, 0x4 ;  /* 0x0000000808047c11 */ /* 0x000fe4000f8e20ff */
[----:B------:R-:W1:Y:S02]  /*4850*/  SYNCS.PHASECHK.TRANS64.TRYWAIT P0, [R0+URZ+0x230], R5 ;  /* 0x00023005000075a7 */ /* 0x000e6400080011ff */
[----:B-1-34-:R-:W-:Y:S05]  /*4860*/  @!P0 BRA `(.L_x_96) ;  /* 0x0000006400048947 */ /* 0x01afea0003800000 */
.L_x_226:
[----:B-1----:R-:W1:Y:S01]  /*4870*/  LDS.128 R4, [R4+0x2c0] ;  /* 0x0002c00004047984 */ /* 0x002e620000000c00 */
[----:B------:R-:W-:Y:S02]  /*4880*/  VIADD R0, R0, 0x240 ;  /* 0x0000024000007836 */ /* 0x000fe40000000000 */
[----:B------:R-:W-:Y:S01]  /*4890*/  VIADD R8, R8, 0x1 ;  /* 0x0000000108087836 */ /* 0x000fe20000000000 */
[----:B------:R-:W-:Y:S01]  /*48a0*/  @!PT LDS RZ, [RZ] ;  /* 0x00000000fffff984 */ /* 0x000fe20000000800 */
[----:B------:R-:W-:Y:S01]  /*48b0*/  @!PT LDS RZ, [RZ] ;  /* 0x00000000fffff984 */ /* 0x000fe20000000800 */
[----:B------:R-:W-:Y:S01]  /*48c0*/  @!PT LDS RZ, [RZ] ;  /* 0x00000000fffff984 */ /* 0x000fe20000000800 */
[----:B------:R-:W-:Y:S01]  /*48d0*/  @!PT LDS RZ, [RZ] ;  /* 0x00000000fffff984 */ /* 0x000fe20000000800 */
[----:B------:R2:W-:Y:S06]  /*48e0*/  MEMBAR.ALL.CTA ;  /* 0x0000000000007992 */ /* 0x0005ec0000008000 */
[----:B--2---:R-:W2:Y:S01]  /*48f0*/  FENCE.VIEW.ASYNC.S ;  /* 0x00000000000073c6 */ /* 0x004ea20000000000 */
[----:B------:R-:W-:-:S04]  /*4900*/  PRMT R0, RZ, 0x654, R0 ;  /* 0x00000654ff007816 */ /* 0x000fc80000000000 */
[----:B--2---:R2:W-:Y:S01]  /*4910*/  SYNCS.ARRIVE.TRANS64.RED.A1T0 RZ, [R0+URZ], RZ ;  /* 0x000000ff00ff79a7 */ /* 0x0045e200081004ff */
[----:B-1----:R-:W-:Y:S01]  /*4920*/  LOP3.LUT P1, RZ, R6, 0x1, RZ, 0xc0, !PT ;  /* 0x0000000106ff7812 */ /* 0x002fe2000782c0ff */
[----:B--2---:R-:W-:-:S12]  /*4930*/  BRA.U UP2, `(.L_x_97) ;  /* 0x0000000102cc7547 */ /* 0x004fd8000b800000 */
[----:B------:R-:W1:Y:S01]  /*4940*/  LDCU UR6, c[0x0][0x38c] ;  /* 0x00007180ff0677ac */ /* 0x000e620008000800 */
[----:B------:R-:W-:Y:S02]  /*4950*/  PLOP3.LUT P2, PT, PT, PT, PT, 0x80, 0x8 ;  /* 0x000000000008781c */ /* 0x000fe40003f4f070 */
[----:B------:R-:W-:Y:S01]  /*4960*/  SHF.L.U32 R5, R9, 0x1f, RZ ;  /* 0x0000001f09057819 */ /* 0x000fe200000006ff */
[----:B------:R-:W-:Y:S02]  /*4970*/  ULEA UR11, UR22, UR8, 0x3 ;  /* 0x00000008160b7291 */ /* 0x000fe4000f8e18ff */
[----:B-1----:R-:W-:-:S06]  /*4980*/  UISETP.GE.AND UP0, UPT, UR6, 0x1, UPT ;  /* 0x000000010600788c */ /* 0x002fcc000bf06270 */
[----:B------:R-:W-:-:S05]  /*4990*/  PLOP3.LUT P0, PT, PT, PT, UP0, 0x80, 0x8 ;  /* 0x000000000008781c */ /* 0x000fca0003f0f008 */
[----:B------:R-:W-:-:S08]  /*49a0*/  @UP0 ULEA UR6, UR21, UR8, 0x3 ;  /* 0x0000000815060291 */ /* 0x000fd0000f8e18ff */
[----:B------:R-:W-:-:S04]  /*49b0*/  @P0 SHF.L.U32 R0, R2, 0x1f, RZ ;  /* 0x0000001f02000819 */ /* 0x000fc800000006ff */
[----:B------:R1:W2:Y:S01]  /*49c0*/  @P0 SYNCS.PHASECHK.TRANS64.TRYWAIT P2, [UR6], R0 ;  /* 0x00000000ff0005a7 */ /* 0x0002a20008041106 */
[----:B------:R-:W3:Y:S02]  /*49d0*/  SYNCS.PHASECHK.TRANS64.TRYWAIT P0, [UR11+0x270], R5 ;  /* 0x00027005ff0075a7 */ /* 0x000ee4000800110b */
[----:B-123--:R-:W-:Y:S05]  /*49e0*/  @!P0 BRA `(.L_x_98) ;  /* 0x0000006000b88947 */ /* 0x00efea0003800000 */
.L_x_228:
[----:B------:R-:W-:Y:S01]  /*49f0*/  UMOV UR19, UR20 ;  /* 0x0000001400137c82 */ /* 0x000fe20008000000 */
[----:B------:R-:W-:Y:S05]  /*4a00*/  BRA.U !UP0, `(.L_x_99) ;  /* 0x0000000108887547 */ /* 0x000fea000b800000 */
[----:B------:R-:W-:Y:S02]  /*4a10*/  UIADD3 UR19, UPT, UPT, UR23, UR20, URZ ;  /* 0x0000001417137290 */ /* 0x000fe4000fffe0ff */
[----:B------:R-:W-:Y:S02]  /*4a20*/  ULEA UR10, UR22, UR24, 0x7 ;  /* 0x00000018160a7291 */ /* 0x000fe4000f8e38ff */
[----:B------:R-:W-:Y:S01]  /*4a30*/  UPLOP3.LUT UP3, UPT, UPT, UPT, UPT, 0x40, 0x4 ;  /* 0x000000000004789c */ /* 0x000fe20003f6e870 */
[----:B------:R-:W-:Y:S01]  /*4a40*/  UMOV UR18, UR7 ;  /* 0x0000000700127c82 */ /* 0x000fe20008000000 */
[----:B------:R-:W-:-:S09]  /*4a50*/  UMOV UR17, UR21 ;  /* 0x0000001500117c82 */ /* 0x000fd20008000000 */
.L_x_102:
[----:B--2---:R-:W-:Y:S01]  /*4a60*/  ULEA UR9, UR17, UR8, 0x3 ;  /* 0x0000000811097291 */ /* 0x004fe2000f8e18ff */
[----:B---3--:R-:W-:Y:S11]  /*4a70*/  @P2 BRA `(.L_x_100) ;  /* 0x00000000000c2947 */ /* 0x008ff60003800000 */
[----:B-1----:R-:W-:Y:S04]  /*4a80*/  SHF.L.U32 R5, R2, 0x1f, RZ ;  /* 0x0000001f02057819 */ /* 0x002fe800000006ff */
[----:B------:R-:W1:Y:S02]  /*4a90*/  SYNCS.PHASECHK.TRANS64.TRYWAIT P0, [UR9], R5 ;  /* 0x00000005ff0075a7 */ /* 0x000e640008001109 */
[----:B-1----:R-:W-:Y:S05]  /*4aa0*/  @!P0 BRA `(.L_x_101) ;  /* 0x0000006000a08947 */ /* 0x002fea0003800000 */
.L_x_100:
[----:B------:R-:W-:Y:S01]  /*4ab0*/  UISETP.NE.AND UP0, UPT, UR18, 0x1, UPT ;  /* 0x000000011200788c */ /* 0x000fe2000bf05270 */
[----:B------:R-:W-:Y:S01]  /*4ac0*/  PLOP3.LUT P2, PT, PT, PT, PT, 0x80, 0x8 ;  /* 0x000000000008781c */ /* 0x000fe20003f4f070 */
[----:B------:R-:W-:Y:S02]  /*4ad0*/  UIADD3 UR21, UPT, UPT, UR17, 0x1, URZ ;  /* 0x0000000111157890 */ /* 0x000fe4000fffe0ff */
[----:B------:R-:W-:Y:S02]  /*4ae0*/  ULEA UR28, UR17, UR15, 0x7 ;  /* 0x0000000f111c7291 */ /* 0x000fe4000f8e38ff */
[----:B------:R-:W-:Y:S01]  /*4af0*/  UISETP.NE.AND UP1, UPT, UR21, 0x20, UPT ;  /* 0x000000201500788c */ /* 0x000fe2000bf25270 */
[----:B------:R-:W-:Y:S01]  /*4b00*/  PLOP3.LUT P0, PT, PT, PT, UP0, 0x80, 0x8 ;  /* 0x000000000008781c */ /* 0x000fe20003f0f008 */
[----:B------:R-:W-:Y:S02]  /*4b10*/  ULEA UR30, UR17, UR14, 0x8 ;  /* 0x0000000e111e7291 */ /* 0x000fe4000f8e40ff */
[----:B------:R-:W-:Y:S02]  /*4b20*/  USEL UR16, URZ, 0x1, UP1 ;  /* 0x00000001ff107887 */ /* 0x000fe40008800000 */
[----:B------:R-:W-:Y:S02]  /*4b30*/  USEL UR21, UR21, URZ, UP1 ;  /* 0x000000ff15157287 */ /* 0x000fe40008800000 */
[----:B------:R-:W-:Y:S02]  /*4b40*/  UIADD3 UR9, UPT, UPT, UR9, 0x100, URZ ;  /* 0x0000010009097890 */ /* 0x000fe4000fffe0ff */
[----:B------:R-:W-:Y:S01]  /*4b50*/  @UP0 ULEA UR6, UR21, UR8, 0x3 ;  /* 0x0000000815060291 */ /* 0x000fe2000f8e18ff */
[----:B------:R-:W-:Y:S01]  /*4b60*/  LOP3.LUT R2, R2, UR16, RZ, 0x3c, !PT ;  /* 0x0000001002027c12 */ /* 0x000fe2000f8e3cff */
[----:B------:R-:W-:Y:S01]  /*4b70*/  UMOV UR29, 0xc0004010 ;  /* 0xc0004010001d7882 */ /* 0x000fe20000000000 */
[----:B------:R-:W-:Y:S01]  /*4b80*/  UMOV UR31, 0xc0004010 ;  /* 0xc0004010001f7882 */ /* 0x000fe20000000000 */
[----:B------:R-:W-:Y:S01]  /*4b90*/  UIADD3 UR20, UPT, UPT, UR20, 0x1, URZ ;  /* 0x0000000114147890 */ /* 0x000fe2000fffe0ff */
[----:B-1----:R-:W-:Y:S01]  /*4ba0*/  @P0 SHF.L.U32 R0, R2, 0x1f, RZ ;  /* 0x0000001f02000819 */ /* 0x002fe200000006ff */
[----:B------:R-:W-:Y:S02]  /*4bb0*/  UIADD3 UR18, UPT, UPT, UR18, -0x1, URZ ;  /* 0xffffffff12127890 */ /* 0x000fe4000fffe0ff */
[----:B------:R-:W-:Y:S01]  /*4bc0*/  UISETP.NE.AND UP0, UPT, UR20, UR19, UPT ;  /* 0x000000131400728c */ /* 0x000fe2000bf05270 */
[----:B------:R2:W3:Y:S01]  /*4bd0*/  @P0 SYNCS.PHASECHK.TRANS64.TRYWAIT P2, [UR6], R0 ;  /* 0x00000000ff0005a7 */ /* 0x0004e20008041106 */
[----:B------:R2:W-:Y:S01]  /*4be0*/  UTCIMMA.2CTA gdesc[UR30], gdesc[UR28], tmem[UR10], tmem[UR26], idesc[UR27], UP3 ;  /* 0x00ff1a1c1e0075ea */ /* 0x0005e20009a0010a */
[----:B------:R-:W-:Y:S01]  /*4bf0*/  UPLOP3.LUT UP3, UPT, UPT, UPT, UPT, 0x80, 0x8 ;  /* 0x000000000008789c */ /* 0x000fe20003f6f070 */
[----:B------:R2:W-:Y:S01]  /*4c00*/  UTCBAR.2CTA.MULTICAST [UR9], URZ, UR13 ;  /* 0x000000ff090073e9 */ /* 0x0005e2000820080d */
[----:B------:R-:W-:Y:S04]  /*4c10*/  UMOV UR17, UR21 ;  /* 0x0000001500117c82 */ /* 0x000fe80008000000 */
[----:B------:R-:W-:Y:S05]  /*4c20*/  BRA.U UP0, `(.L_x_102) ;  /* 0xfffffffd008c7547 */ /* 0x000fea000b83ffff */
.L_x_99:
[----:B------:R-:W-:Y:S01]  /*4c30*/  UIADD3 UR11, UPT, UPT, UR11, 0x250, URZ ;  /* 0x000002500b0b7890 */ /* 0x000fe2000fffe0ff */
[----:B------:R-:W-:-:S08]  /*4c40*/  UMOV UR20, UR19 ;  /* 0x0000001300147c82 */ /* 0x000fd00008000000 */
[----:B------:R4:W-:Y:S01]  /*4c50*/  UTCBAR.2CTA.MULTICAST [UR11], URZ, UR12 ;  /* 0x000000ff0b0073e9 */ /* 0x0009e2000820080c */
[----:B------:R-:W-:Y:S02]  /*4c60*/  NOP ;  /* 0x0000000000007918 */ /* 0x000fe40000000000 */
.L_x_97:
[----:B------:R-:W-:Y:S01]  /*4c70*/  UIADD3 UR22, UPT, UPT, UR22, 0x1, URZ ;  /* 0x0000000116167890 */ /* 0x000fe2000fffe0ff */
[----:B------:R-:W-:-:S03]  /*4c80*/  ISETP.NE.AND P0, PT, R8, 0x2, PT ;  /* 0x000000020800780c */ /* 0x000fc60003f05270 */
[----:B------:R-:W-:Y:S01]  /*4c90*/  UISETP.NE.AND UP0, UPT, UR22, 0x4, UPT ;  /* 0x000000041600788c */ /* 0x000fe2000bf05270 */
[----:B-12---:R-:W-:Y:S02]  /*4ca0*/  SEL R0, RZ, 0x1, P0 ;  /* 0x00000001ff007807 */ /* 0x006fe40000000000 */
[----:B------:R-:W-:Y:S01]  /*4cb0*/  SEL R8, R8, RZ, P0 ;  /* 0x000000ff08087207 */ /* 0x000fe20000000000 */
[----:B------:R-:W-:Y:S01]  /*4cc0*/  USEL UR6, URZ, 0x1, UP0 ;  /* 0x00000001ff067887 */ /* 0x000fe20008000000 */
[----:B------:R-:W-:Y:S01]  /*4cd0*/  LOP3.LUT R3, R3, R0, RZ, 0x3c, !PT ;  /* 0x0000000003037212 */ /* 0x000fe200078e3cff */
[----:B------:R-:W-:-:S04]  /*4ce0*/  USEL UR22, UR22, URZ, UP0 ;  /* 0x000000ff16167287 */ /* 0x000fc80008000000 */
[----:B------:R-:W-:Y:S01]  /*4cf0*/  LOP3.LUT R9, R9, UR6, RZ, 0x3c, !PT ;  /* 0x0000000609097c12 */ /* 0x000fe2000f8e3cff */
[----:B------:R-:W-:Y:S07]  /*4d00*/  @P1 BRA `(.L_x_103) ;  /* 0xfffffff800c41947 */ /* 0x000fee000383ffff */
[----:B------:R-:W1:Y:S01]  /*4d10*/  S2UR UR6, SR_CgaCtaId ;  /* 0x00000000000679c3 */ /* 0x000e620000008800 */
[----:B------:R-:W-:Y:S01]  /*4d20*/  ELECT P0, URZ, PT ;  /* 0x0000000000ff782f */ /* 0x000fe20003800000 */
[----:B------:R-:W-:Y:S01]  /*4d30*/  HFMA2 R0, -RZ, RZ, 0, 5.9604644775390625e-08 ;  /* 0x00000001ff007431 */ /* 0x000fe200000001ff */
[----:B------:R-:W-:-:S05]  /*4d40*/  UMOV UR7, 0x40 ;  /* 0x0000004000077882 */ /* 0x000fca0000000000 */
[----:B------:R-:W-:Y:S01]  /*4d50*/  UVIRTCOUNT.DEALLOC.SMPOOL 0x80 ;  /* 0x000000800000784c */ /* 0x000fe20000000000 */
[----:B------:R-:W-:Y:S02]  /*4d60*/  UISETP.NE.AND UP0, UPT, UR5, URZ, UPT ;  /* 0x000000ff0500728c */ /* 0x000fe4000bf05270 */
[----:B-1----:R-:W-:-:S09]  /*4d70*/  ULEA UR6, UR6, UR7, 0x18 ;  /* 0x0000000706067291 */ /* 0x002fd2000f8ec0ff */
[----:B------:R1:W-:Y:S01]  /*4d80*/  @P0 STS.U8 [UR6+0x1c], R0 ;  /* 0x00001c00ff000988 */ /* 0x0003e20008000006 */
[----:B------:R-:W-:Y:S05]  /*4d90*/  BRA.U UP0, `(.L_x_104) ;  /* 0x0000000100a07547 */ /* 0x000fea000b800000 */
[----:B------:R-:W-:Y:S01]  /*4da0*/  UIADD3 UR5, UPT, UPT, UR8, 0x270, URZ ;  /* 0x0000027008057890 */ /* 0x000fe2000fffe0ff */
[----:B------:R-:W-:-:S03]  /*4db0*/  SHF.L.U32 R3, R9, 0x1f, RZ ;  /* 0x0000001f09037819 */ /* 0x000fc600000006ff */
[----:B------:R-:W-:-:S09]  /*4dc0*/  ULEA UR7, UR22, UR5, 0x3 ;  /* 0x0000000516077291 */ /* 0x000fd2000f8e18ff */
[----:B------:R-:W2:Y:S02]  /*4dd0*/  SYNCS.PHASECHK.TRANS64.TRYWAIT P0, [UR7], R3 ;  /* 0x00000003ff0075a7 */ /* 0x000ea40008001107 */
[----:B--2---:R-:W-:Y:S05]  /*4de0*/  @!P0 BRA `(.L_x_105) ;  /* 0x0000005c00e88947 */ /* 0x004fea0003800000 */
.L_x_231:
        /* <DEDUP_REMOVED lines=9> */
.L_x_233:
        /* <DEDUP_REMOVED lines=9> */
.L_x_235:
[----:B------:R-:W-:-:S04]  /*4f10*/  UIADD3 UR9, UPT, UPT, UR9, 0x1, URZ ;  /* 0x0000000109097890 */ /* 0x000fc8000fffe0ff */
[----:B------:R-:W-:-:S04]  /*4f20*/  UISETP.NE.AND UP1, UPT, UR9, 0x4, UPT ;  /* 0x000000040900788c */ /* 0x000fc8000bf25270 */
[----:B------:R-:W-:Y:S02]  /*4f30*/  USEL UR7, URZ, 0x1, UP1 ;  /* 0x00000001ff077887 */ /* 0x000fe40008800000 */
[----:B------:R-:W-:-:S04]  /*4f40*/  USEL UR9, UR9, URZ, UP1 ;  /* 0x000000ff09097287 */ /* 0x000fc80008800000 */
[----:B------:R-:W-:Y:S01]  /*4f50*/  ULEA UR9, UR9, UR5, 0x3 ;  /* 0x0000000509097291 */ /* 0x000fe2000f8e18ff */
[----:B-1----:R-:W-:-:S04]  /*4f60*/  LOP3.LUT R3, R2, UR7, RZ, 0x3c, !PT ;  /* 0x0000000702037c12 */ /* 0x002fc8000f8e3cff */
[----:B------:R-:W-:Y:S01]  /*4f70*/  SHF.L.U32 R3, R3, 0x1f, RZ ;  /* 0x0000001f03037819 */ /* 0x000fe200000006ff */
[----:B------:R-:W-:-:S04]  /*4f80*/  IMAD.U32 R0, RZ, RZ, UR9 ;  /* 0x00000009ff007e24 */ /* 0x000fc8000f8e00ff */
[----:B------:R1:W2:Y:S03]  /*4f90*/  SYNCS.PHASECHK.TRANS64.TRYWAIT P0, [R0+URZ], R3 ;  /* 0x00000003000075a7 */ /* 0x0002a600080011ff */
[----:B--2---:R-:W-:Y:S05]  /*4fa0*/  @!P0 NANOSLEEP.SYNCS 0x989680 ;  /* 0x009896800000895d */ /* 0x004fea0003900000 */
[----:B------:R-:W2:Y:S02]  /*4fb0*/  @!P0 SYNCS.PHASECHK.TRANS64 P0, [R0+URZ], R3 ;  /* 0x00000003000085a7 */ /* 0x000ea400080010ff */
[----:B--2---:R-:W-:Y:S05]  /*4fc0*/  @P0 BRA `(.L_x_108) ;  /* 0x0000000000200947 */ /* 0x004fea0003800000 */
.L_x_109:
[----:B--2---:R2:W1:Y:S02]  /*4fd0*/  SYNCS.PHASECHK.TRANS64.TRYWAIT P0, [R0+URZ], R3 ;  /* 0x00000003000075a7 */ /* 0x00446400080011ff */
[----:B-1----:R-:W-:Y:S05]  /*4fe0*/  @!P0 NANOSLEEP.SYNCS 0x989680 ;  /* 0x009896800000895d */ /* 0x002fea0003900000 */
[----:B------:R-:W1:Y:S02]  /*4ff0*/  @!P0 SYNCS.PHASECHK.TRANS64 P0, [R0+URZ], R3 ;  /* 0x00000003000085a7 */ /* 0x000e6400080010ff */
[----:B-1----:R-:W-:Y:S05]  /*5000*/  @!P0 BRA `(.L_x_109) ;  /* 0xfffffffc00f08947 */ /* 0x002fea000383ffff */
[----:B------:R-:W-:Y:S05]  /*5010*/  BRA `(.L_x_108) ;  /* 0x00000000000c7947 */ /* 0x000fea0003800000 */
.L_x_104:
[----:B------:R-:W-:-:S04]  /*5020*/  UIADD3 UR5, UPT, UPT, UR8, 0x2b0, URZ ;  /* 0x000002b008057890 */ /* 0x000fc8000fffe0ff */
[----:B------:R-:W-:-:S09]  /*5030*/  UPRMT UR5, UR4, 0x654, UR5 ;  /* 0x0000065404057896 */ /* 0x000fd20008000005 */
[----:B------:R-:W-:Y:S03]  /*5040*/  SYNCS.ARRIVE.TRANS64.RED.A1T0 RZ, [UR5], RZ ;  /* 0x000000ffffff79a7 */ /* 0x000fe60008100405 */
.L_x_108:
[----:B-12---:R-:W-:Y:S01]  /*5050*/  SHF.L.U32 R3, RZ, 0x1f, RZ ;  /* 0x0000001fff037819 */ /* 0x006fe200000006ff */
[----:B------:R-:W-:Y:S01]  /*5060*/  UIADD3 UR5, UPT, UPT, UR8, 0x2b0, URZ ;  /* 0x000002b008057890 */ /* 0x000fe2000fffe0ff */
[----:B------:R-:W-:Y:S02]  /*5070*/  PLOP3.LUT P0, PT, PT, PT, UP0, 0x80, 0x8 ;  /* 0x000000000008781c */ /* 0x000fe40003f0f008 */
[----:B------:R-:W1:Y:S02]  /*5080*/  SYNCS.PHASECHK.TRANS64.TRYWAIT P1, [UR8+0x2b0], R3 ;  /* 0x0002b003ff0075a7 */ /* 0x000e640008021108 */
[----:B-1----:R-:W-:Y:S09]  /*5090*/  @!P1 BRA `(.L_x_110) ;  /* 0x0000005c00849947 */ /* 0x002ff20003800000 */
.L_x_237:
[----:B------:R-:W-:Y:S01]  /*50a0*/  @!UP0 UPRMT UR5, UR4, 0x654, UR5 ;  /* 0x0000065404058896 */ /* 0x000fe20008000005 */
[----:B------:R-:W-:Y:S02]  /*50b0*/  UMOV UR8, 0xffff ;  /* 0x0000ffff00087882 */ /* 0x000fe40000000000 */
[----:B------:R-:W-:-:S06]  /*50c0*/  UMOV UR4, 0x1 ;  /* 0x0000000100047882 */ /* 0x000fcc0000000000 */
[----:B------:R-:W-:Y:S01]  /*50d0*/  @!P0 SYNCS.ARRIVE.TRANS64.RED.A1T0 RZ, [UR5], RZ ;  /* 0x000000ffffff89a7 */ /* 0x000fe20008100405 */
[----:B------:R-:W-:Y:S01]  /*50e0*/  NOP ;  /* 0x0000000000007918 */ /* 0x000fe20000000000 */
[----:B-1----:R-:W1:Y:S01]  /*50f0*/  LDS R0, [UR6+0x14] ;  /* 0x00001406ff007984 */ /* 0x002e620008000800 */
[----:B------:R-:W-:-:S04]  /*5100*/  ULOP3.LUT UR5, UR24, 0xffff, URZ, 0xc0, !UPT ;  /* 0x0000ffff18057892 */ /* 0x000fc8000f8ec0ff */
[----:B------:R-:W-:-:S04]  /*5110*/  USHF.R.U32.HI UR5, URZ, 0x5, UR5 ;  /* 0x00000005ff057899 */ /* 0x000fc80008011605 */
[----:B------:R-:W-:Y:S02]  /*5120*/  USHF.L.U32 UR8, UR8, UR5, URZ ;  /* 0x0000000508087299 */ /* 0x000fe400080006ff */
[----:B------:R-:W-:-:S04]  /*5130*/  USHF.L.U32 UR4, UR4, UR5, URZ ;  /* 0x0000000504047299 */ /* 0x000fc800080006ff */
[----:B-1----:R-:W-:-:S04]  /*5140*/  LOP3.LUT R0, R0, UR8, RZ, 0xc0, !PT ;  /* 0x0000000800007c12 */ /* 0x002fc8000f8ec0ff */
[----:B------:R-:W-:-:S13]  /*5150*/  ISETP.NE.AND P0, PT, R0, UR8, PT ;  /* 0x0000000800007c0c */ /* 0x000fda000bf05270 */
[----:B------:R-:W-:Y:S05]  /*5160*/  @P0 BRA `(.L_x_111) ;  /* 0x0000000000580947 */ /* 0x000fea0003800000 */
[----:B------:R-:W1:Y:S02]  /*5170*/  LDS R0, [UR6+0x18] ;  /* 0x00001806ff007984 */ /* 0x000e640008000800 */
[----:B-1----:R-:W-:-:S04]  /*5180*/  LOP3.LUT R0, R0, UR4, RZ, 0xc0, !PT ;  /* 0x0000000400007c12 */ /* 0x002fc8000f8ec0ff */
[----:B------:R-:W-:-:S13]  /*5190*/  ISETP.NE.AND P0, PT, R0, UR4, PT ;  /* 0x0000000400007c0c */ /* 0x000fda000bf05270 */
[----:B------:R-:W-:Y:S05]  /*51a0*/  @P0 BRA `(.L_x_112) ;  /* 0x00000000003c0947 */ /* 0x000fea0003800000 */
[----:B------:R-:W1:Y:S01]  /*51b0*/  S2R R2, SR_LANEID ;  /* 0x0000000000027919 */ /* 0x000e620000000000 */
[----:B------:R-:W-:Y:S01]  /*51c0*/  ULOP3.LUT UR8, URZ, UR8, URZ, 0x33, !UPT ;  /* 0x00000008ff087292 */ /* 0x000fe2000f8e33ff */
[----:B------:R-:W-:Y:S01]  /*51d0*/  LOP3.LUT R4, RZ, UR4, RZ, 0x33, !PT ;  /* 0x00000004ff047c12 */ /* 0x000fe2000f8e33ff */
[----:B------:R-:W-:Y:S02]  /*51e0*/  VOTEU.ANY UR7, UPT, PT ;  /* 0x0000000000077886 */ /* 0x000fe400038e0100 */
[----:B------:R-:W-:Y:S01]  /*51f0*/  UFLO.U32 UR7, UR7 ;  /* 0x00000007000772bd */ /* 0x000fe200080e0000 */
[----:B------:R-:W2:Y:S01]  /*5200*/  REDUX UR4, R4 ;  /* 0x00000000040473c4 */ /* 0x000ea20000000000 */
[----:B------:R-:W-:-:S06]  /*5210*/  IMAD.U32 R0, RZ, RZ, UR8 ;  /* 0x00000008ff007e24 */ /* 0x000fcc000f8e00ff */
[----:B------:R1:W-:Y:S01]  /*5220*/  UTCATOMSWS.AND URZ, UR8 ;  /* 0x0000000800ff79e3 */ /* 0x0003e20008000000 */
[----:B------:R-:W3:Y:S01]  /*5230*/  REDUX UR5, R0 ;  /* 0x00000000000573c4 */ /* 0x000ee20000000000 */
[----:B-1----:R-:W-:Y:S01]  /*5240*/  ISETP.EQ.U32.AND P0, PT, R2, UR7, PT ;  /* 0x0000000702007c0c */ /* 0x002fe2000bf02070 */
[----:B--2---:R-:W-:Y:S01]  /*5250*/  IMAD.U32 R2, RZ, RZ, UR4 ;  /* 0x00000004ff027e24 */ /* 0x004fe2000f8e00ff */
[----:B---3--:R-:W-:-:S11]  /*5260*/  MOV R3, UR5 ;  /* 0x0000000500037c02 */ /* 0x008fd60008000f00 */
[----:B------:R1:W-:Y:S04]  /*5270*/  @P0 ATOMS.AND RZ, [UR6+0x14], R3 ;  /* 0x00001403ffff098c */ /* 0x0003e8000a800006 */
[----:B------:R1:W-:Y:S01]  /*5280*/  @P0 ATOMS.AND RZ, [UR6+0x18], R2 ;  /* 0x00001802ffff098c */ /* 0x0003e2000a800006 */
[----:B------:R-:W-:Y:S05]  /*5290*/  BRA `(.L_x_113) ;  /* 0x0000000000147947 */ /* 0x000fea0003800000 */
.L_x_112:
[----:B------:R-:W-:Y:S02]  /*52a0*/  MOV R2, 0x52c0 ;  /* 0x000052c000027802 */ /* 0x000fe40000000f00 */
[----:B---345:R-:W-:Y:S05]  /*52b0*/  CALL.REL.NOINC `($__internal_0_$__cuda_sm10x_tcgen05_guardrail_trap_col_being_dealloced_not_returned_by_alloc) ;  /* 0x0000005c00d87944 */ /* 0x038fea0003c00000 */
[----:B------:R-:W-:Y:S05]  /*52c0*/  BRA `(.L_x_113) ;  /* 0x0000000000087947 */ /* 0x000fea0003800000 */
.L_x_111:
[----:B------:R-:W-:Y:S02]  /*52d0*/  MOV R2, 0x52f0 ;  /* 0x000052f000027802 */ /* 0x000fe40000000f00 */
[----:B---345:R-:W-:Y:S05]  /*52e0*/  CALL.REL.NOINC `($__internal_2_$__cuda_sm10x_tcgen05_guardrail_trap_unallocated_columns_being_dealloced) ;  /* 0x0000005c00e47944 */ /* 0x038fea0003c00000 */
.L_x_113:
[----:B------:R-:W-:Y:S01]  /*52f0*/  NOP ;  /* 0x0000000000007918 */ /* 0x000fe20000000000 */
[----:B----4-:R-:W-:Y:S05]  /*5300*/  EXIT ;  /* 0x000000000000794d */ /* 0x010fea0003800000 */
.L_x_84:
[----:B------:R-:W-:-:S09]  /*5310*/  UISETP.NE.OR UP5, UPT, UR10, 0x3, !UP5 ;  /* 0x000000030a00788c */ /* 0x000fd2000efa5670 */
[----:B------:R-:W-:Y:S05]  /*5320*/  BRA.U UP5, `(.L_x_114) ;  /* 0x0000000d05407547 */ /* 0x000fea000b800000 */
[----:B------:R-:W1:Y:S01]  /*5330*/  LDC R0, c[0x0][0xb30] ;  /* 0x0002cc00ff007b82 */ /* 0x000e620000000800 */
[----:B------:R-:W2:Y:S01]  /*5340*/  LDCU.64 UR8, c[0x0][0x888] ;  /* 0x00011100ff0877ac */ /* 0x000ea20008000a00 */
[----:B------:R-:W-:Y:S02]  /*5350*/  HFMA2 R29, -RZ, RZ, 0, 0 ;  /* 0x00000000ff1d7431 */ /* 0x000fe400000001ff */
[----:B------:R-:W-:Y:S01]  /*5360*/  IMAD.MOV.U32 R31, RZ, RZ, 0x1 ;  /* 0x00000001ff1f7424 */ /* 0x000fe200078e00ff */
[----:B------:R-:W-:Y:S01]  /*5370*/  MOV R23, 0x2000 ;  /* 0x0000200000177802 */ /* 0x000fe20000000f00 */
[----:B------:R-:W3:Y:S01]  /*5380*/  LDCU.64 UR4, c[0x0][0x890] ;  /* 0x00011200ff0477ac */ /* 0x000ee20008000a00 */
[----:B------:R-:W-:Y:S01]  /*5390*/  IMAD.MOV.U32 R30, RZ, RZ, RZ ;  /* 0x000000ffff1e7224 */ /* 0x000fe200078e00ff */
[----:B------:R-:W4:Y:S01]  /*53a0*/  LDC R19, c[0x0][0x370] ;  /* 0x0000dc00ff137b82 */ /* 0x000f220000000800 */
[----:B------:R-:W-:Y:S01]  /*53b0*/  UMOV UR6, 0x400 ;  /* 0x0000040000067882 */ /* 0x000fe20000000000 */
[----:B------:R-:W-:-:S02]  /*53c0*/  UPLOP3.LUT UP1, UPT, UPT, UPT, UPT, 0x40, 0x4 ;  /* 0x000000000004789c */ /* 0x000fc40003f2e870 */
[----:B------:R-:W-:-:S04]  /*53d0*/  ULEA UR6, UR37, UR6, 0x18 ;  /* 0x0000000625067291 */ /* 0x000fc8000f8ec0ff */
[----:B------:R-:W4:Y:S01]  /*53e0*/  LDC R2, c[0x0][0xb0c] ;  /* 0x0002c300ff027b82 */ /* 0x000f220000000800 */
[----:B------:R-:W-:Y:S02]  /*53f0*/  UIADD3 UR13, UPT, UPT, UR6, 0x208, URZ ;  /* 0x00000208060d7890 */ /* 0x000fe4000fffe0ff */
[----:B--2---:R-:W-:Y:S02]  /*5400*/  UISETP.NE.U32.AND UP2, UPT, UR8, URZ, UPT ;  /* 0x000000ff0800728c */ /* 0x004fe4000bf45070 */
[----:B------:R-:W-:Y:S02]  /*5410*/  UIADD3 UR17, UPT, UPT, UR6, 0x200, URZ ;  /* 0x0000020006117890 */ /* 0x000fe4000fffe0ff */
[----:B---3--:R-:W-:Y:S01]  /*5420*/  UISETP.NE.U32.AND UP3, UPT, UR4, URZ, UPT ;  /* 0x000000ff0400728c */ /* 0x008fe2000bf65070 */
[----:B------:R-:W2:Y:S01]  /*5430*/  LDC R18, c[0x0][0xb20] ;  /* 0x0002c800ff127b82 */ /* 0x000ea20000000800 */
[----:B-1----:R-:W-:Y:S01]  /*5440*/  ISETP.NE.AND P1, PT, R0, 0x1, PT ;  /* 0x000000010000780c */ /* 0x002fe20003f25270 */
[----:B------:R-:W-:-:S02]  /*5450*/  UISETP.NE.AND.EX UP2, UPT, UR9, URZ, UPT, UP2 ;  /* 0x000000ff0900728c */ /* 0x000fc4000bf45320 */
[----:B------:R-:W-:Y:S02]  /*5460*/  UPRMT UR13, UR37, 0x654, UR13 ;  /* 0x00000654250d7896 */ /* 0x000fe4000800000d */
[----:B------:R-:W-:Y:S02]  /*5470*/  UISETP.NE.AND.EX UP3, UPT, UR5, URZ, UPT, UP3 ;  /* 0x000000ff0500728c */ /* 0x000fe4000bf65330 */
[----:B------:R-:W1:Y:S08]  /*5480*/  LDC.64 R32, c[0x0][0x348] ;  /* 0x0000d200ff207b82 */ /* 0x000e700000000a00 */
[----:B------:R-:W3:Y:S08]  /*5490*/  LDC.64 R16, c[0x0][0xb10] ;  /* 0x0002c400ff107b82 */ /* 0x000ef00000000a00 */
[----:B------:R-:W1:Y:S08]  /*54a0*/  LDC.64 R6, c[0x0][0xb18] ;  /* 0x0002c600ff067b82 */ /* 0x000e700000000a00 */
[----:B------:R-:W1:Y:S08]  /*54b0*/  LDC.64 R4, c[0x0][0xb28] ;  /* 0x0002ca00ff047b82 */ /* 0x000e700000000a00 */
[----:B--2-4-:R-:W1:Y:S02]  /*54c0*/  LDC R22, c[0x0][0x374] ;  /* 0x0000dd00ff167b82 */ /* 0x014e640000000800 */
.L_x_123:
[C---:B------:R-:W-:Y:S02]  /*54d0*/  LEA R0, R30.reuse, UR6, 0x3 ;  /* 0x000000061e007c11 */ /* 0x040fe4000f8e18ff */
[----:B------:R-:W-:Y:S02]  /*54e0*/  SHF.L.U32 R3, R29, 0x1f, RZ ;  /* 0x0000001f1d037819 */ /* 0x000fe400000006ff */
[----:B------:R-:W-:Y:S02]  /*54f0*/  LEA R24, R30, UR6, 0x4 ;  /* 0x000000061e187c11 */ /* 0x000fe4000f8e20ff */
[----:B--2---:R-:W2:Y:S02]  /*5500*/  SYNCS.PHASECHK.TRANS64.TRYWAIT P0, [R0+URZ+0x230], R3 ;  /* 0x00023003000075a7 */ /* 0x004ea400080011ff */
[----:B--2---:R-:W-:Y:S05]  /*5510*/  @!P0 BRA `(.L_x_115) ;  /* 0x00000058007c8947 */ /* 0x004fea0003800000 */
.L_x_238:
[----:B------:R-:W-:Y:S01]  /*5520*/  ISETP.GE.AND P0, PT, R72, 0x1, PT ;  /* 0x000000014800780c */ /* 0x000fe20003f06270 */
[----:B------:R-:W4:Y:S01]  /*5530*/  LDS.128 R24, [R24+0x2c0] ;  /* 0x0002c00018187984 */ /* 0x000f220000000c00 */
[----:B--2---:R-:W-:Y:S01]  /*5540*/  VIADD R0, R0, 0x240 ;  /* 0x0000024000007836 */ /* 0x004fe20000000000 */
[----:B------:R-:W-:Y:S01]  /*5550*/  @!PT LDS RZ, [RZ] ;  /* 0x00000000fffff984 */ /* 0x000fe20000000800 */
[----:B------:R-:W-:Y:S01]  /*5560*/  @!PT LDS RZ, [RZ] ;  /* 0x00000000fffff984 */ /* 0x000fe20000000800 */
[----:B------:R-:W-:Y:S01]  /*5570*/  @!PT LDS RZ, [RZ] ;  /* 0x00000000fffff984 */ /* 0x000fe20000000800 */
[----:B------:R-:W-:Y:S01]  /*5580*/  @!PT LDS RZ, [RZ] ;  /* 0x00000000fffff984 */ /* 0x000fe20000000800 */
[----:B------:R2:W-:Y:S06]  /*5590*/  MEMBAR.ALL.CTA ;  /* 0x0000000000007992 */ /* 0x0005ec0000008000 */
[----:B--2---:R-:W2:Y:S01]  /*55a0*/  FENCE.VIEW.ASYNC.S ;  /* 0x00000000000073c6 */ /* 0x004ea20000000000 */
[----:B------:R-:W-:Y:S04]  /*55b0*/  PRMT R0, RZ, 0x654, R0 ;  /* 0x00000654ff007816 */ /* 0x000fe80000000000 */
[----:B--2---:R2:W-:Y:S01]  /*55c0*/  SYNCS.ARRIVE.TRANS64.RED.A1T0 RZ, [R0+URZ], RZ ;  /* 0x000000ff00ff79a7 */ /* 0x0045e200081004ff */
[----:B----4-:R-:W-:Y:S11]  /*55d0*/  LOP3.LUT P3, RZ, R26, 0x1, RZ, 0xc0, !PT ;  /* 0x000000011aff7812 */ /* 0x010ff6000786c0ff */
[----:B------:R-:W-:Y:S02]  /*55e0*/  @!UPT UIADD3 URZ, UPT, UPT, URZ, URZ, URZ ;  /* 0x000000fffffff290 */ /* 0x000fe4000fffe0ff */
[----:B------:R-:W-:Y:S02]  /*55f0*/  @P3 MOV R13, R24 ;  /* 0x00000018000d3202 */ /* 0x000fe40000000f00 */
[----:B------:R-:W-:Y:S01]  /*5600*/  @P3 LOP3.LUT R8, R25, 0xffff, RZ, 0xc0, !PT ;  /* 0x0000ffff19083812 */ /* 0x000fe200078ec0ff */
[----:B--2---:R-:W-:Y:S06]  /*5610*/  @!P0 BRA `(.L_x_116) ;  /* 0x0000000000a48947 */ /* 0x004fec0003800000 */
[----:B-1----:R-:W-:Y:S01]  /*5620*/  IMAD.HI.U32 R35, R22, R7, RZ ;  /* 0x0000000716237227 */ /* 0x002fe200078e00ff */
[----:B------:R-:W-:Y:S02]  /*5630*/  ISETP.NE.AND P0, PT, R6, 0x1, PT ;  /* 0x000000010600780c */ /* 0x000fe40003f05270 */
[----:B------:R-:W-:Y:S01]  /*5640*/  ISETP.NE.AND P2, PT, R72, 0x1, PT ;  /* 0x000000014800780c */ /* 0x000fe20003f45270 */
[----:B---3--:R-:W-:Y:S01]  /*5650*/  IMAD.HI.U32 R34, R19, R16, RZ ;  /* 0x0000001013227227 */ /* 0x008fe200078e00ff */
[----:B------:R-:W-:Y:S02]  /*5660*/  SHF.R.U32.HI R35, RZ, R18, R35 ;  /* 0x00000012ff237219 */ /* 0x000fe40000011623 */
[----:B------:R-:W-:Y:S01]  /*5670*/  ISETP.NE.AND P4, PT, R2, 0x1, PT ;  /* 0x000000010200780c */ /* 0x000fe20003f85270 */
[----:B------:R-:W-:Y:S01]  /*5680*/  IMAD.HI.U32 R36, R13, R16, RZ ;  /* 0x000000100d247227 */ /* 0x000fe200078e00ff */
[----:B------:R-:W-:Y:S02]  /*5690*/  SHF.R.U32.HI R34, RZ, R17, R34 ;  /* 0x00000011ff227219 */ /* 0x000fe40000011622 */
[----:B------:R-:W-:Y:S01]  /*56a0*/  SEL R3, R22, R35, !P0 ;  /* 0x0000002316037207 */ /* 0x000fe20004000000 */
[C---:B------:R-:W-:Y:S01]  /*56b0*/  IMAD.HI.U32 R35, R8.reuse, R7, RZ ;  /* 0x0000000708237227 */ /* 0x040fe200078e00ff */
[----:B------:R-:W-:Y:S02]  /*56c0*/  SEL R11, R19, R34, !P4 ;  /* 0x00000022130b7207 */ /* 0x000fe40006000000 */
[----:B------:R-:W-:Y:S01]  /*56d0*/  SHF.R.U32.HI R36, RZ, R17, R36 ;  /* 0x00000011ff247219 */ /* 0x000fe20000011624 */
[----:B------:R-:W-:Y:S01]  /*56e0*/  IMAD.HI.U32 R38, R3, R4, RZ ;  /* 0x0000000403267227 */ /* 0x000fe200078e00ff */
[----:B------:R-:W-:Y:S03]  /*56f0*/  SHF.R.U32.HI R35, RZ, R18, R35 ;  /* 0x00000012ff237219 */ /* 0x000fe60000011623 */
[----:B------:R-:W-:Y:S01]  /*5700*/  IMAD.HI.U32 R34, R11, R4, RZ ;  /* 0x000000040b227227 */ /* 0x000fe200078e00ff */
[----:B------:R-:W-:Y:S02]  /*5710*/  @P2 SHF.R.U32.HI R3, RZ, R5, R38 ;  /* 0x00000005ff032219 */ /* 0x000fe40000011626 */
[----:B------:R-:W-:Y:S02]  /*5720*/  SEL R9, R8, R35, !P0 ;  /* 0x0000002308097207 */ /* 0x000fe40004000000 */
[----:B------:R-:W-:Y:S01]  /*5730*/  @P2 SHF.R.U32.HI R11, RZ, R5, R34 ;  /* 0x00000005ff0b2219 */ /* 0x000fe20000011622 */
[C---:B------:R-:W-:Y:S01]  /*5740*/  IMAD R10, R72.reuse, R3, RZ ;  /* 0x00000003480a7224 */ /* 0x040fe200078e02ff */
[----:B------:R-:W-:Y:S01]  /*5750*/  SEL R3, R13, R36, !P4 ;  /* 0x000000240d037207 */ /* 0x000fe20006000000 */
[C---:B------:R-:W-:Y:S03]  /*5760*/  IMAD.HI.U32 R14, R9.reuse, R4, RZ ;  /* 0x00000004090e7227 */ /* 0x040fe600078e00ff */
[----:B------:R-:W-:Y:S01]  /*5770*/  ISETP.GE.AND P0, PT, R9, R10, PT ;  /* 0x0000000a0900720c */ /* 0x000fe20003f06270 */
[C---:B------:R-:W-:Y:S01]  /*5780*/  IMAD R12, R72.reuse, R11, RZ ;  /* 0x0000000b480c7224 */ /* 0x040fe200078e02ff */
[-C--:B------:R-:W-:Y:S04]  /*5790*/  SHF.R.U32.HI R14, RZ, R5.reuse, R14 ;  /* 0x00000005ff0e7219 */ /* 0x080fe8000001160e */
[----:B------:R-:W-:Y:S02]  /*57a0*/  ISETP.GE.OR P0, PT, R3, R12, P0 ;  /* 0x0000000c0300720c */ /* 0x000fe40000706670 */
[----:B------:R-:W-:Y:S05]  /*57b0*/  SEL R15, R9, R14, !P2 ;  /* 0x0000000e090f7207 */ /* 0x000fea0005000000 */
[----:B------:R-:W-:Y:S04]  /*57c0*/  IMAD.MOV R14, RZ, RZ, -R15 ;  /* 0x000000ffff0e7224 */ /* 0x000fe800078e0a0f */
[----:B------:R-:W-:Y:S02]  /*57d0*/  IMAD R14, R72, R14, R9 ;  /* 0x0000000e480e7224 */ /* 0x000fe400078e0209 */
[C---:B------:R-:W-:Y:S05]  /*57e0*/  @!P0 IMAD.HI.U32 R10, R3.reuse, R4, RZ ;  /* 0x00000004030a8227 */ /* 0x040fea00078e00ff */
[----:B------:R-:W-:Y:S04]  /*57f0*/  @!P0 SHF.R.U32.HI R10, RZ, R5, R10 ;  /* 0x00000005ff0a8219 */ /* 0x000fe8000001160a */
[----:B------:R-:W-:Y:S01]  /*5800*/  @!P0 SEL R0, R3, R10, !P2 ;  /* 0x0000000a03008207 */ /* 0x000fe20005000000 */
[----:B------:R-:W-:Y:S03]  /*5810*/  IMAD.MOV R10, RZ, RZ, -R3 ;  /* 0x000000ffff0a7224 */ /* 0x000fe600078e0a03 */
[----:B------:R-:W-:Y:S01]  /*5820*/  @!P0 IADD3 R15, PT, PT, R15, -R0, RZ ;  /* 0x800000000f0f8210 */ /* 0x000fe20007ffe0ff */
[----:B------:R-:W-:Y:S01]  /*5830*/  @!P0 IMAD R0, R11, R14, R0 ;  /* 0x0000000e0b008224 */ /* 0x000fe200078e0200 */
[----:B------:R-:W-:Y:S01]  /*5840*/  IADD3 R11, PT, PT, -R9, RZ, RZ ;  /* 0x000000ff090b7210 */ /* 0x000fe20007ffe1ff */
[----:B------:R-:W-:Y:S02]  /*5850*/  IMAD R13, R2, R10, R13 ;  /* 0x0000000a020d7224 */ /* 0x000fe400078e020d */
[----:B------:R-:W-:Y:S02]  /*5860*/  @!P0 IMAD R9, R15, R72, R3 ;  /* 0x000000480f098224 */ /* 0x000fe400078e0203 */
[----:B------:R-:W-:Y:S02]  /*5870*/  @!P0 IMAD.MOV.U32 R3, RZ, RZ, R0 ;  /* 0x000000ffff038224 */ /* 0x000fe400078e0000 */
[----:B------:R-:W-:Y:S02]  /*5880*/  IMAD R8, R6, R11, R8 ;  /* 0x0000000b06087224 */ /* 0x000fe400078e0208 */
[----:B------:R-:W-:Y:S02]  /*5890*/  IMAD R13, R3, R2, R13 ;  /* 0x00000002030d7224 */ /* 0x000fe400078e020d */
[----:B------:R-:W-:Y:S02]  /*58a0*/  IMAD R8, R9, R6, R8 ;  /* 0x0000000609087224 */ /* 0x000fe400078e0208 */
.L_x_116:
[----:B------:R-:W-:Y:S05]  /*58b0*/  BRA.U UP1, `(.L_x_117) ;  /* 0x0000000101107547 */ /* 0x000fea000b800000 */
[----:B------:R-:W-:Y:S04]  /*58c0*/  MOV R0, UR7 ;  /* 0x0000000700007c02 */ /* 0x000fe80008000f00 */
[----:B------:R-:W-:Y:S04]  /*58d0*/  SHF.L.U32 R3, R0, 0x1f, RZ ;  /* 0x0000001f00037819 */ /* 0x000fe800000006ff */
[----:B------:R-:W2:Y:S02]  /*58e0*/  SYNCS.PHASECHK.TRANS64.TRYWAIT P0, [UR6+0x228], R3 ;  /* 0x00022803ff0075a7 */ /* 0x000ea40008001106 */
[----:B--2---:R-:W-:Y:S05]  /*58f0*/  @!P0 BRA `(.L_x_118) ;  /* 0x0000005400988947 */ /* 0x004fea0003800000 */
.L_x_117:
[----:B------:R-:W-:Y:S02]  /*5900*/  R2UR UR19, R21 ;  /* 0x00000000151372ca */ /* 0x000fe400000e0000 */
[----:B------:R-:W-:Y:S02]  /*5910*/  R2UR UR18, R20 ;  /* 0x00000000141272ca */ /* 0x000fe400000e0000 */
[----:B------:R-:W-:Y:S02]  /*5920*/  ISETP.NE.U32.AND P2, PT, RZ, UR4, PT ;  /* 0x00000004ff007c0c */ /* 0x000fe4000bf45070 */
[----:B------:R-:W-:Y:S02]  /*5930*/  SHF.L.U32 R12, R31, 0x1f, RZ ;  /* 0x0000001f1f0c7819 */ /* 0x000fe400000006ff */
[----:B------:R-:W-:Y:S05]  /*5940*/  ISETP.NE.AND.EX P2, PT, RZ, UR5, PT, P2 ;  /* 0x00000005ff007c0c */ /* 0x000fea000bf45320 */
[----:B------:R-:W-:Y:S02]  /*5950*/  USHF.L.U32 UR19, UR19, 0x7, URZ ;  /* 0x0000000713137899 */ /* 0x000fe400080006ff */
[----:B------:R-:W-:Y:S01]  /*5960*/  USHF.L.U32 UR18, UR18, 0x7, URZ ;  /* 0x0000000712127899 */ /* 0x000fe200080006ff */
[----:B------:R-:W-:Y:S11]  /*5970*/  BRA.U !UP3, `(.L_x_119) ;  /* 0x000000010b347547 */ /* 0x000ff6000b800000 */
[----:B------:R-:W-:Y:S01]  /*5980*/  UPLOP3.LUT UP0, UPT, UPT, UPT, UP2, 0x80, 0x8 ;  /* 0x000000000008789c */ /* 0x000fe20003f0f020 */
[----:B--2---:R-:W-:Y:S02]  /*5990*/  HFMA2 R0, -RZ, RZ, 0, 5.9604644775390625e-08 ;  /* 0x00000001ff007431 */ /* 0x004fe400000001ff */
[----:B------:R-:W-:Y:S03]  /*59a0*/  IMAD.MOV.U32 R153, RZ, RZ, 0x1 ;  /* 0x00000001ff997424 */ /* 0x000fe600078e00ff */
[----:B------:R-:W-:Y:S05]  /*59b0*/  PLOP3.LUT P0, PT, PT, PT, UP0, 0x80, 0x8 ;  /* 0x000000000008781c */ /* 0x000fea0003f0f008 */
[----:B------:R-:W2:Y:S01]  /*59c0*/  @UP0 LDCU.64 UR10, c[0x0][0x888] ;  /* 0x00011100ff0a07ac */ /* 0x000ea20008000a00 */
[----:B------:R-:W-:Y:S07]  /*59d0*/  @UP0 UIMAD UR8, UR36, UR4, URZ ;  /* 0x00000004240802a4 */ /* 0x000fee000f8e02ff */
[----:B------:R-:W-:Y:S01]  /*59e0*/  @!P0 PRMT R153, R0, 0x7610, R153 ;  /* 0x0000761000998816 */ /* 0x000fe20000000099 */
[----:B--2---:R-:W-:Y:S03]  /*59f0*/  @UP0 UIMAD.WIDE UR10, UR8, 0x4, UR10 ;  /* 0x00000004080a08a5 */ /* 0x004fe6000f8e020a */
[----:B------:R-:W2:Y:S03]  /*5a00*/  @!UP0 LDCU UR8, c[0x0][0x880] ;  /* 0x00011000ff0887ac */ /* 0x000ea60008000800 */
[----:B------:R-:W-:Y:S01]  /*5a10*/  IMAD.U32 R10, RZ, RZ, UR10 ;  /* 0x0000000aff0a7e24 */ /* 0x000fe2000f8e00ff */
[----:B------:R-:W-:Y:S05]  /*5a20*/  MOV R11, UR11 ;  /* 0x0000000b000b7c02 */ /* 0x000fea0008000f00 */
[----:B-----5:R4:W5:Y:S02]  /*5a30*/  @P0 LDG.E R82, desc[UR46][R10.64] ;  /* 0x0000002e0a520981 */ /* 0x020964000c1e1900 */
[----:B--2-4-:R-:W-:Y:S07]  /*5a40*/  @!P0 IMAD.U32 R82, RZ, RZ, UR8 ;  /* 0x00000008ff528e24 */ /* 0x014fee000f8e00ff */
.L_x_119:
[----:B-----5:R-:W-:Y:S01]  /*5a50*/  @!P2 ISETP.EQ.AND P0, PT, R82, RZ, PT ;  /* 0x000000ff5200a20c */ /* 0x020fe20003f02270 */
[----:B------:R-:W-:Y:S01]  /*5a60*/  @!UPT UIADD3 URZ, UPT, UPT, URZ, URZ, URZ ;  /* 0x000000fffffff290 */ /* 0x000fe2000fffe0ff */
[----:B------:R-:W-:Y:S11]  /*5a70*/  @!P2 BRA `(.L_x_120) ;  /* 0x000000000014a947 */ /* 0x000ff60003800000 */
[----:B------:R-:W-:Y:S02]  /*5a80*/  LOP3.LUT P2, RZ, R153, 0xff, RZ, 0xc0, !PT ;  /* 0x000000ff99ff7812 */ /* 0x000fe4000784c0ff */
[----:B------:R-:W-:Y:S04]  /*5a90*/  PLOP3.LUT P0, PT, PT, PT, UP0, 0x80, 0x8 ;  /* 0x000000000008781c */ /* 0x000fe80003f0f008 */
[----:B------:R-:W-:Y:S07]  /*5aa0*/  PLOP3.LUT P0, PT, P0, PT, PT, 0x8, 0x80 ;  /* 0x000000000080781c */ /* 0x000fee000070e170 */
[----:B------:R-:W-:Y:S11]  /*5ab0*/  @P2 ISETP.EQ.AND P0, PT, R82, RZ, PT ;  /* 0x000000ff5200220c */ /* 0x000ff60003f02270 */
[----:B------:R-:W-:Y:S02]  /*5ac0*/  @!UPT UIADD3 URZ, UPT, UPT, URZ, URZ, URZ ;  /* 0x000000fffffff290 */ /* 0x000fe4000fffe0ff */
.L_x_120:
[----:B------:R-:W4:Y:S01]  /*5ad0*/  SYNCS.PHASECHK.TRANS64.TRYWAIT P2, [UR6+0x210], R12 ;  /* 0x0002100cff0075a7 */ /* 0x000f220008041106 */
[----:B------:R-:W-:Y:S04]  /*5ae0*/  ELECT P4, URZ, PT ;  /* 0x0000000000ff782f */ /* 0x000fe80003880000 */
[----:B------:R-:W-:Y:S11]  /*5af0*/  PLOP3.LUT P4, PT, P0, P4, PT, 0xf2, 0x2f ;  /* 0x00000000002f781c */ /* 0x000ff60000789e72 */
[----:B------:R-:W-:Y:S02]  /*5b00*/  @!UPT UIADD3 URZ, UPT, UPT, URZ, URZ, URZ ;  /* 0x000000fffffff290 */ /* 0x000fe4000fffe0ff */
[----:B-1----:R-:W-:Y:S05]  /*5b10*/  @!P4 IADD3 R21, P0, PT, R32, 0x580, RZ ;  /* 0x000005802015c810 */ /* 0x002fea0007f1e0ff */
[----:B------:R-:W-:Y:S01]  /*5b20*/  @!P4 IMAD.X R20, RZ, RZ, R33, P0 ;  /* 0x000000ffff14c224 */ /* 0x000fe200000e0621 */
[----:B----4-:R-:W-:Y:S07]  /*5b30*/  @!P2 BRA `(.L_x_121) ;  /* 0x000000540020a947 */ /* 0x010fee0003800000 */
.L_x_241:
[----:B------:R-:W4:Y:S01]  /*5b40*/  LDC.64 R14, c[0x0][0xb10] ;  /* 0x0002c400ff0e7b82 */ /* 0x000f220000000a00 */
[----:B------:R-:W-:Y:S01]  /*5b50*/  @!P4 R2UR UR8, R20 ;  /* 0x000000001408c2ca */ /* 0x000fe200000e0000 */
[----:B------:R-:W-:Y:S01]  /*5b60*/  VOTEU.ALL UP1, P4 ;  /* 0x0000000000ff7886 */ /* 0x000fe20002020000 */
[----:B------:R-:W-:Y:S01]  /*5b70*/  @!P4 R2UR UR9, R21 ;  /* 0x000000001509c2ca */ /* 0x000fe200000e0000 */
[----:B------:R-:W-:Y:S01]  /*5b80*/  UMOV UR10, 0x0 ;  /* 0x00000000000a7882 */ /* 0x000fe20000000000 */
[----:B------:R-:W-:Y:S03]  /*5b90*/  UMOV UR11, 0x10000000 ;  /* 0x10000000000b7882 */ /* 0x000fe60000000000 */
[----:B------:R-:W5:Y:S01]  /*5ba0*/  LDC.64 R10, c[0x0][0xb18] ;  /* 0x0002c600ff0a7b82 */ /* 0x000f620000000a00 */
[----:B------:R-:W-:Y:S01]  /*5bb0*/  @!UP1 UIADD3 UR16, UPT, UPT, UR6, 0x400, URZ ;  /* 0x0000040006109890 */ /* 0x000fe2000fffe0ff */
[----:B------:R-:W-:Y:S01]  /*5bc0*/  @P3 SHF.R.U32.HI R28, RZ, 0x10, R25 ;  /* 0x00000010ff1c3819 */ /* 0x000fe20000011619 */
[----:B------:R-:W-:Y:S01]  /*5bd0*/  VOTEU.ALL UP1, P4 ;  /* 0x0000000000ff7886 */ /* 0x000fe20002020000 */
[----:B------:R-:W-:Y:S01]  /*5be0*/  UMOV UR20, UR36 ;  /* 0x0000002400147c82 */ /* 0x000fe20008000000 */
[----:B------:R-:W-:Y:S03]  /*5bf0*/  VIADD R30, R30, 0x1 ;  /* 0x000000011e1e7836 */ /* 0x000fe60000000000 */
[----:B--2---:R-:W2:Y:S01]  /*5c00*/  @!P1 LDC R0, c[0x0][0xb20] ;  /* 0x0002c800ff009b82 */ /* 0x004ea20000000800 */
[----:B------:R-:W-:Y:S01]  /*5c10*/  IMAD.U32 R21, RZ, RZ, UR8 ;  /* 0x00000008ff157e24 */ /* 0x000fe2000f8e00ff */
[----:B------:R-:W-:Y:S06]  /*5c20*/  UPRMT UR8, UR37, 0x654, UR17 ;  /* 0x0000065425087896 */ /* 0x000fec0008000011 */
[----:B-1----:R-:W1:Y:S01]  /*5c30*/  @!P1 LDC R3, c[0x0][0xb0c] ;  /* 0x0002c300ff039b82 */ /* 0x002e620000000800 */
[----:B------:R-:W-:Y:S01]  /*5c40*/  IMAD.U32 R20, RZ, RZ, UR9 ;  /* 0x00000009ff147e24 */ /* 0x000fe2000f8e00ff */
[----:B------:R-:W-:Y:S04]  /*5c50*/  @!P4 R2UR UR15, R21 ;  /* 0x00000000150fc2ca */ /* 0x000fe800000e0000 */
[----:B------:R-:W-:Y:S01]  /*5c60*/  @!P4 R2UR UR14, R20 ;  /* 0x00000000140ec2ca */ /* 0x000fe200000e0000 */
[----:B------:R-:W-:Y:S11]  /*5c70*/  @!P4 IMAD.MOV.U32 R20, RZ, RZ, 0x2000 ;  /* 0x00002000ff14c424 */ /* 0x000ff600078e00ff */
[----:B------:R-:W-:Y:S01]  /*5c80*/  @!UPT UIADD3 URZ, UPT, UPT, URZ, URZ, URZ ;  /* 0x000000fffffff290 */ /* 0x000fe2000fffe0ff */
[----:B------:R1:W-:Y:S01]  /*5c90*/  @!UP1 UTMALDG.3D [UR16], [UR14], desc[UR10] ;  /* 0x00000a100e0095b4 */ /* 0x0003e20008011000 */
[----:B------:R1:W-:Y:S02]  /*5ca0*/  @!P4 SYNCS.ARRIVE.TRANS64.RED.A0TR RZ, [UR6+0x200], R20 ;  /* 0x00020014ffffc9a7 */ /* 0x0003e40008300406 */
[----:B-1----:R-:W-:Y:S01]  /*5cb0*/  @!P1 ISETP.NE.AND P2, PT, R3, 0x1, PT ;  /* 0x000000010300980c */ /* 0x002fe20003f45270 */
[C---:B----4-:R-:W-:Y:S01]  /*5cc0*/  @!P1 IMAD.HI.U32 R14, R13.reuse, R14, RZ ;  /* 0x0000000e0d0e9227 */ /* 0x050fe200078e00ff */
[----:B-----5:R-:W-:Y:S03]  /*5cd0*/  @!P1 ISETP.NE.AND P0, PT, R10, 0x1, PT ;  /* 0x000000010a00980c */ /* 0x020fe60003f05270 */
[C---:B------:R-:W-:Y:S01]  /*5ce0*/  @!P1 IMAD.HI.U32 R11, R8.reuse, R11, RZ ;  /* 0x0000000b080b9227 */ /* 0x040fe200078e00ff */
[----:B------:R-:W-:Y:S04]  /*5cf0*/  @!P1 SHF.R.U32.HI R14, RZ, R15, R14 ;  /* 0x0000000fff0e9219 */ /* 0x000fe8000001160e */
[----:B--2---:R-:W-:Y:S01]  /*5d00*/  @!P1 SHF.R.U32.HI R9, RZ, R0, R11 ;  /* 0x00000000ff099219 */ /* 0x004fe2000001160b */
[----:B------:R-:W-:Y:S01]  /*5d10*/  SYNCS.ARRIVE.TRANS64.RED.A1T0 RZ, [UR8], RZ ;  /* 0x000000ffffff79a7 */ /* 0x000fe20008100408 */
[----:B------:R-:W-:Y:S02]  /*5d20*/  @!P1 SEL R14, R13, R14, !P2 ;  /* 0x0000000e0d0e9207 */ /* 0x000fe40005000000 */
[----:B------:R-:W-:Y:S01]  /*5d30*/  @!P1 SEL R9, R8, R9, !P0 ;  /* 0x0000000908099207 */ /* 0x000fe20004000000 */
[----:B------:R-:W1:Y:S04]  /*5d40*/  SYNCS.PHASECHK.TRANS64.TRYWAIT P5, [UR6+0x218], R12 ;  /* 0x0002180cff0075a7 */ /* 0x000e6800080a1106 */
[----:B------:R-:W-:Y:S02]  /*5d50*/  @!P1 IMAD.IADD R0, R9, 0x1, -R14 ;  /* 0x0000000109009824 */ /* 0x000fe400078e0a0e */
[----:B------:R-:W-:Y:S02]  /*5d60*/  @!P1 IMAD.IADD R9, R14, 0x1, -R9 ;  /* 0x000000010e099824 */ /* 0x000fe400078e0a09 */
[----:B------:R-:W-:Y:S02]  /*5d70*/  @!P1 IMAD R13, R0, R3, R13 ;  /* 0x00000003000d9224 */ /* 0x000fe400078e020d */
[----:B------:R-:W-:Y:S01]  /*5d80*/  @!P1 IMAD R8, R9, R10, R8 ;  /* 0x0000000a09089224 */ /* 0x000fe200078e0208 */
[----:B-1----:R-:W-:Y:S06]  /*5d90*/  @!P5 BRA `(.L_x_122) ;  /* 0x0000005000a0d947 */ /* 0x002fec0003800000 */
.L_x_243:
[----:B-1----:R-:W-:Y:S01]  /*5da0*/  @!P4 IADD3 R3, P0, PT, R32, 0x580, RZ ;  /* 0x000005802003c810 */ /* 0x002fe20007f1e0ff */
[----:B------:R-:W-:Y:S01]  /*5db0*/  VOTEU.ALL UP1, P4 ;  /* 0x0000000000ff7886 */ /* 0x000fe20002020000 */
[----:B------:R-:W-:Y:S01]  /*5dc0*/  UMOV UR20, 0x0 ;  /* 0x0000000000147882 */ /* 0x000fe20000000000 */
[----:B------:R-:W-:Y:S01]  /*5dd0*/  UMOV UR21, 0x10000000 ;  /* 0x1000000000157882 */ /* 0x000fe20000000000 */
[----:B------:R-:W-:Y:S01]  /*5de0*/  @!P4 R2UR UR9, R3 ;  /* 0x000000000309c2ca */ /* 0x000fe200000e0000 */
[----:B------:R-:W-:Y:S01]  /*5df0*/  @!P4 IMAD.X R0, RZ, RZ, R33, P0 ;  /* 0x000000ffff00c224 */ /* 0x000fe200000e0621 */
[----:B------:R-:W-:Y:S01]  /*5e00*/  @!UP1 UIADD3 UR10, UPT, UPT, UR18, 0x40, URZ ;  /* 0x00000040120a9890 */ /* 0x000fe2000fffe0ff */
[----:B------:R-:W-:Y:S01]  /*5e10*/  ISETP.NE.AND P0, PT, R30, 0x2, PT ;  /* 0x000000021e00780c */ /* 0x000fe20003f05270 */
[----:B------:R-:W-:Y:S01]  /*5e20*/  UMOV UR11, UR19 ;  /* 0x00000013000b7c82 */ /* 0x000fe20008000000 */
[----:B------:R-:W-:Y:S01]  /*5e30*/  UMOV UR12, UR36 ;  /* 0x00000024000c7c82 */ /* 0x000fe20008000000 */
[----:B------:R-:W-:Y:S01]  /*5e40*/  @!P4 R2UR UR8, R0 ;  /* 0x000000000008c2ca */ /* 0x000fe200000e0000 */
[----:B------:R-:W-:Y:S01]  /*5e50*/  IMAD.IADD R20, R8, 0x1, R152 ;  /* 0x0000000108147824 */ /* 0x000fe200078e0298 */
[----:B------:R-:W-:Y:S01]  /*5e60*/  @P3 R2UR UR36, R28 ;  /* 0x000000001c2432ca */ /* 0x000fe200000e0000 */
[----:B------:R-:W-:Y:S01]  /*5e70*/  IMAD.IADD R21, R13, 0x1, R154 ;  /* 0x000000010d157824 */ /* 0x000fe200078e029a */
[----:B------:R-:W-:Y:S02]  /*5e80*/  SEL R0, RZ, 0x1, P0 ;  /* 0x00000001ff007807 */ /* 0x000fe40000000000 */
[----:B------:R-:W-:Y:S01]  /*5e90*/  LOP3.LUT R31, R31, 0x1, RZ, 0x3c, !PT ;  /* 0x000000011f1f7812 */ /* 0x000fe200078e3cff */
[----:B------:R-:W-:Y:S01]  /*5ea0*/  IMAD.U32 R10, RZ, RZ, UR9 ;  /* 0x00000009ff0a7e24 */ /* 0x000fe2000f8e00ff */
[----:B------:R-:W-:Y:S01]  /*5eb0*/  @!UP1 UIADD3 UR9, UPT, UPT, UR6, 0x208, URZ ;  /* 0x0000020806099890 */ /* 0x000fe2000fffe0ff */
[----:B------:R-:W-:Y:S02]  /*5ec0*/  LOP3.LUT R29, R29, R0, RZ, 0x3c, !PT ;  /* 0x000000001d1d7212 */ /* 0x000fe400078e3cff */
[----:B------:R-:W-:Y:S02]  /*5ed0*/  SEL R30, R30, RZ, P0 ;  /* 0x000000ff1e1e7207 */ /* 0x000fe40000000000 */
[----:B------:R-:W-:Y:S01]  /*5ee0*/  IMAD.U32 R11, RZ, RZ, UR8 ;  /* 0x00000008ff0b7e24 */ /* 0x000fe2000f8e00ff */
[----:B------:R-:W-:Y:S01]  /*5ef0*/  @!P4 R2UR UR14, R10 ;  /* 0x000000000a0ec2ca */ /* 0x000fe200000e0000 */
[----:B------:R-:W-:Y:S01]  /*5f00*/  @!UP1 UIADD3 UR8, UPT, UPT, UR6, 0x2400, URZ ;  /* 0x0000240006089890 */ /* 0x000fe2000fffe0ff */
[----:B------:R-:W-:Y:S02]  /*5f10*/  VOTEU.ALL UP1, P4 ;  /* 0x0000000000ff7886 */ /* 0x000fe40002020000 */
[----:B------:R-:W-:Y:S11]  /*5f20*/  @!P4 R2UR UR15, R11 ;  /* 0x000000000b0fc2ca */ /* 0x000ff600000e0000 */
[----:B------:R-:W-:Y:S02]  /*5f30*/  @!UPT UIADD3 URZ, UPT, UPT, URZ, URZ, URZ ;  /* 0x000000fffffff290 */ /* 0x000fe4000fffe0ff */
[----:B------:R2:W-:Y:S01]  /*5f40*/  @!UP1 UTMALDG.3D [UR8], [UR14], desc[UR20] ;  /* 0x000014080e0095b4 */ /* 0x0005e20008011000 */
[----:B------:R2:W-:Y:S01]  /*5f50*/  @!P4 SYNCS.ARRIVE.TRANS64.RED.A0TR RZ, [UR6+0x208], R23 ;  /* 0x00020817ffffc9a7 */ /* 0x0005e20008300406 */
[----:B------:R-:W-:Y:S01]  /*5f60*/  UPLOP3.LUT UP1, UPT, UPT, UPT, UPT, 0x80, 0x8 ;  /* 0x000000000008789c */ /* 0x000fe20003f2f070 */
[----:B------:R-:W-:Y:S01]  /*5f70*/  SYNCS.ARRIVE.TRANS64.RED.A1T0 RZ, [UR13], RZ ;  /* 0x000000ffffff79a7 */ /* 0x000fe2000810040d */
[----:B------:R-:W-:Y:S09]  /*5f80*/  @P3 BRA `(.L_x_123) ;  /* 0xfffffff400503947 */ /* 0x000ff2000383ffff */
[----:B------:R-:W-:-:S04]  /*5f90*/  SHF.L.U32 R3, R31, 0x1f, RZ ;  /* 0x0000001f1f037819 */ /* 0x000fc800000006ff */
[----:B------:R-:W1:Y:S02]  /*5fa0*/  SYNCS.PHASECHK.TRANS64.TRYWAIT P0, [UR6+0x210], R3 ;  /* 0x00021003ff0075a7 */ /* 0x000e640008001106 */
[----:B-1----:R-:W-:Y:S05]  /*5fb0*/  @!P0 BRA `(.L_x_124) ;  /* 0x0000005000308947 */ /* 0x002fea0003800000 */
.L_x_245:
[----:B-1----:R-:W-:-:S07]  /*5fc0*/  MOV R0, UR6 ;  /* 0x0000000600007c02 */ /* 0x002fce0008000f00 */
.L_x_125:
[----:B-1----:R-:W-:-:S04]  /*5fd0*/  SHF.L.U32 R3, R31, 0x1f, RZ ;  /* 0x0000001f1f037819 */ /* 0x002fc800000006ff */
[----:B------:R1:W4:Y:S03]  /*5fe0*/  SYNCS.PHASECHK.TRANS64.TRYWAIT P0, [R0+URZ+0x218], R3 ;  /* 0x00021803000075a7 */ /* 0x00032600080011ff */
[----:B----4-:R-:W-:Y:S05]  /*5ff0*/  @!P0 NANOSLEEP.SYNCS 0x989680 ;  /* 0x009896800000895d */ /* 0x010fea0003900000 */
[----:B------:R-:W4:Y:S02]  /*6000*/  @!P0 SYNCS.PHASECHK.TRANS64 P0, [R0+URZ+0x218], R3 ;  /* 0x00021803000085a7 */ /* 0x000f2400080010ff */
[----:B--2-4-:R-:W-:Y:S05]  /*6010*/  @P0 EXIT ;  /* 0x000000000000094d */ /* 0x014fea0003800000 */
[----:B------:R-:W-:Y:S05]  /*6020*/  BRA `(.L_x_125) ;  /* 0xfffffffc00e87947 */ /* 0x000fea000383ffff */
.L_x_114:
[----:B------:R-:W-:-:S06]  /*6030*/  UISETP.GE.AND UP1, UPT, UR10, 0x4, UPT ;  /* 0x000000040a00788c */ /* 0x000fcc000bf26270 */
[----:B------:R-:W-:-:S13]  /*6040*/  PLOP3.LUT P0, PT, PT, PT, UP1, 0x80, 0x8 ;  /* 0x000000000008781c */ /* 0x000fda0003f0f018 */
[----:B------:R-:W-:Y:S05]  /*6050*/  @!P0 EXIT ;  /* 0x000000000000894d */ /* 0x000fea0003800000 */
[----:B------:R-:W-:Y:S01]  /*6060*/  BAR.SYNC.DEFER_BLOCKING 0x6, 0xa0 ;  /* 0x0182800000007b1d */ /* 0x000fe20000010000 */
[C---:B------:R-:W-:Y:S01]  /*6070*/  IMAD.U32 R79, R169.reuse, 0x10000, RZ ;  /* 0x00010000a94f7824 */ /* 0x040fe200078e00ff */
[C---:B------:R-:W-:Y:S01]  /*6080*/  R2P PR, R169.reuse, 0x6 ;  /* 0x00000006a9007804 */ /* 0x040fe20000000000 */
[----:B------:R-:W-:Y:S01]  /*6090*/  IMAD.SHL.U32 R2, R169, 0x40, RZ ;  /* 0x00000040a9027824 */ /* 0x000fe200078e00ff */
[----:B------:R-:W-:Y:S01]  /*60a0*/  CS2R R162, SRZ ;  /* 0x0000000000a27805 */ /* 0x000fe2000001ff00 */
[----:B------:R-:W-:Y:S01]  /*60b0*/  IMAD.MOV.U32 R166, RZ, RZ, 0x20 ;  /* 0x00000020ffa67424 */ /* 0x000fe200078e00ff */
[----:B------:R-:W-:Y:S02]  /*60c0*/  UMOV UR49, 0x400 ;  /* 0x0000040000317882 */ /* 0x000fe40000000000 */
[----:B------:R-:W1:Y:S01]  /*60d0*/  LDC R159, c[0x0][0x370] ;  /* 0x0000dc00ff9f7b82 */ /* 0x000e620000000800 */
[----:B------:R-:W-:Y:S01]  /*60e0*/  ULEA UR49, UR37, UR49, 0x18 ;  /* 0x0000003125317291 */ /* 0x000fe2000f8ec0ff */
[----:B------:R-:W-:Y:S01]  /*60f0*/  LOP3.LUT R79, R79, 0x600000, RZ, 0xc0, !PT ;  /* 0x006000004f4f7812 */ /* 0x000fe200078ec0ff */
[----:B------:R-:W-:Y:S01]  /*6100*/  IMAD.SHL.U32 R155, R169, 0x8, RZ ;  /* 0x00000008a99b7824 */ /* 0x000fe200078e00ff */
[----:B------:R-:W-:Y:S01]  /*6110*/  LOP3.LUT R4, R2, 0x180, RZ, 0xc0, !PT ;  /* 0x0000018002047812 */ /* 0x000fe200078ec0ff */
[----:B------:R-:W-:Y:S01]  /*6120*/  IMAD.MOV.U32 R167, RZ, RZ, 0x10 ;  /* 0x00000010ffa77424 */ /* 0x000fe200078e00ff */
[----:B------:R-:W-:Y:S01]  /*6130*/  SEL R166, R166, 0xffffffe0, !P2 ;  /* 0xffffffe0a6a67807 */ /* 0x000fe20005000000 */
[----:B------:R-:W-:Y:S01]  /*6140*/  UIADD3 UR4, UPT, UPT, UR49, 0x4400, URZ ;  /* 0x0000440031047890 */ /* 0x000fe2000fffe0ff */
[----:B------:R-:W2:Y:S01]  /*6150*/  LDC R74, c[0x0][0xb0c] ;  /* 0x0002c300ff4a7b82 */ /* 0x000ea20000000800 */
[----:B------:R-:W-:Y:S01]  /*6160*/  LOP3.LUT R155, R4, 0x30, R155, 0xf8, !PT ;  /* 0x00000030049b7812 */ /* 0x000fe200078ef89b */
[----:B------:R-:W-:Y:S01]  /*6170*/  IMAD.MOV.U32 R76, RZ, RZ, RZ ;  /* 0x000000ffff4c7224 */ /* 0x000fe200078e00ff */
[----:B------:R-:W-:Y:S01]  /*6180*/  SEL R167, R167, 0xfffffff0, !P1 ;  /* 0xfffffff0a7a77807 */ /* 0x000fe20004800000 */
[----:B------:R-:W-:Y:S01]  /*6190*/  IMAD.MOV.U32 R164, RZ, RZ, RZ ;  /* 0x000000ffffa47224 */ /* 0x000fe200078e00ff */
[----:B------:R-:W-:Y:S01]  /*61a0*/  LOP3.LUT R155, R155, 0x1e40, R2, 0xf8, !PT ;  /* 0x00001e409b9b7812 */ /* 0x000fe200078ef802 */
[----:B------:R-:W-:Y:S01]  /*61b0*/  IMAD.MOV.U32 R172, RZ, RZ, RZ ;  /* 0x000000ffffac7224 */ /* 0x000fe200078e00ff */
[----:B------:R-:W-:Y:S01]  /*61c0*/  LOP3.LUT R169, R169, 0x60, RZ, 0xc0, !PT ;  /* 0x00000060a9a97812 */ /* 0x000fe200078ec0ff */
[----:B------:R-:W3:Y:S01]  /*61d0*/  LDC R157, c[0x0][0xb20] ;  /* 0x0002c800ff9d7b82 */ /* 0x000ee20000000800 */
[----:B------:R-:W4:Y:S01]  /*61e0*/  LDS R0, [UR49+0x2e0] ;  /* 0x0002e031ff007984 */ /* 0x000f220008000800 */
[----:B------:R-:W-:Y:S01]  /*61f0*/  IMAD.MOV.U32 R161, RZ, RZ, RZ ;  /* 0x000000ffffa17224 */ /* 0x000fe200078e00ff */
[----:B------:R-:W1:Y:S01]  /*6200*/  LDCU.64 UR52, c[0x0][0x348] ;  /* 0x00006900ff3477ac */ /* 0x000e620008000a00 */
[----:B------:R-:W-:Y:S01]  /*6210*/  IMAD.U32 R168, RZ, RZ, UR4 ;  /* 0x00000004ffa87e24 */ /* 0x000fe2000f8e00ff */
[----:B------:R-:W1:Y:S03]  /*6220*/  LDCU.64 UR38, c[0x0][0x888] ;  /* 0x00011100ff2677ac */ /* 0x000e660008000a00 */
[----:B------:R-:W1:Y:S01]  /*6230*/  LDC R73, c[0x0][0xb30] ;  /* 0x0002cc00ff497b82 */ /* 0x000e620000000800 */
[----:B------:R-:W1:Y:S01]  /*6240*/  LDCU.64 UR44, c[0x0][0x890] ;  /* 0x00011200ff2c77ac */ /* 0x000e620008000a00 */
[----:B------:R-:W-:-:S06]  /*6250*/  UIADD3 UR48, UPT, UPT, UR49, 0x400, URZ ;  /* 0x0000040031307890 */ /* 0x000fcc000fffe0ff */
[----:B------:R-:W1:Y:S08]  /*6260*/  LDC.64 R150, c[0x0][0xb10] ;  /* 0x0002c400ff967b82 */ /* 0x000e700000000a00 */
[----:B------:R-:W1:Y:S08]  /*6270*/  LDC.64 R70, c[0x0][0xb18] ;  /* 0x0002c600ff467b82 */ /* 0x000e700000000a00 */
[----:B------:R-:W1:Y:S08]  /*6280*/  LDC.64 R68, c[0x0][0xb28] ;  /* 0x0002ca00ff447b82 */ /* 0x000e700000000a00 */
[----:B------:R-:W1:Y:S01]  /*6290*/  LDC.64 R148, c[0x0][0x8b0] ;  /* 0x00022c00ff947b82 */ /* 0x000e620000000a00 */
[----:B----4-:R-:W-:Y:S01]  /*62a0*/  IMAD.IADD R79, R0, 0x1, R79 ;  /* 0x00000001004f7824 */ /* 0x010fe200078e024f */
[----:B------:R-:W-:-:S04]  /*62b0*/  SHF.R.S32.HI R0, RZ, 0x4, R166 ;  /* 0x00000004ff007819 */ /* 0x000fc800000114a6 */
[----:B------:R-:W-:Y:S02]  /*62c0*/  LEA.HI.SX32 R165, R167, R0, 0x1c ;  /* 0x00000000a7a57211 */ /* 0x000fe400078fe2ff */
[----:B------:R-:W4:Y:S08]  /*62d0*/  LDC.64 R146, c[0x0][0x8a8] ;  /* 0x00022a00ff927b82 */ /* 0x000f300000000a00 */
[----:B--23--:R-:W1:Y:S02]  /*62e0*/  LDC R158, c[0x0][0x374] ;  /* 0x0000dd00ff9e7b82 */ /* 0x00ce640000000800 */
.L_x_151:
[C---:B------:R-:W-:Y:S02]  /*62f0*/  LEA R0, R172.reuse, UR49, 0x3 ;  /* 0x00000031ac007c11 */ /* 0x040fe4000f8e18ff */
[----:B------:R-:W-:Y:S02]  /*6300*/  SHF.L.U32 R3, R163, 0x1f, RZ ;  /* 0x0000001fa3037819 */ /* 0x000fe400000006ff */
[----:B-1----:R-:W-:Y:S02]  /*6310*/  LEA R16, R172, UR49, 0x4 ;  /* 0x00000031ac107c11 */ /* 0x002fe4000f8e20ff */
[----:B------:R-:W2:Y:S02]  /*6320*/  SYNCS.PHASECHK.TRANS64.TRYWAIT P0, [R0+URZ+0x230], R3 ;  /* 0x00023003000075a7 */ /* 0x000ea400080011ff */
[----:B--2---:R-:W-:Y:S05]  /*6330*/  @!P0 BRA `(.L_x_126) ;  /* 0x0000004c00688947 */ /* 0x004fea0003800000 */
.L_x_246:
[----:B------:R-:W3:Y:S01]  /*6340*/  LDC.64 R12, c[0x0][0xb10] ;  /* 0x0002c400ff0c7b82 */ /* 0x000ee20000000a00 */
[----:B------:R-:W4:Y:S01]  /*6350*/  LDS.128 R16, [R16+0x2c0] ;  /* 0x0002c00010107984 */ /* 0x000f220000000c00 */
[----:B-1----:R-:W-:Y:S01]  /*6360*/  ISETP.NE.AND P1, PT, R73, 0x1, PT ;  /* 0x000000014900780c */ /* 0x002fe20003f25270 */
[----:B--2---:R-:W-:Y:S01]  /*6370*/  VIADD R0, R0, 0x240 ;  /* 0x0000024000007836 */ /* 0x004fe20000000000 */
[----:B------:R-:W-:Y:S04]  /*6380*/  ISETP.GE.AND P0, PT, R72, 0x1, PT ;  /* 0x000000014800780c */ /* 0x000fe80003f06270 */
[----:B------:R-:W1:Y:S01]  /*6390*/  LDC.64 R10, c[0x0][0xb18] ;  /* 0x0002c600ff0a7b82 */ /* 0x000e620000000a00 */
[----:B------:R-:W-:Y:S01]  /*63a0*/  PRMT R0, RZ, 0x654, R0 ;  /* 0x00000654ff007816 */ /* 0x000fe20000000000 */
[----:B------:R-:W-:Y:S01]  /*63b0*/  @!PT LDS RZ, [RZ] ;  /* 0x00000000fffff984 */ /* 0x000fe20000000800 */
[----:B------:R-:W-:Y:S01]  /*63c0*/  @!PT LDS RZ, [RZ] ;  /* 0x00000000fffff984 */ /* 0x000fe20000000800 */
[----:B------:R-:W-:Y:S01]  /*63d0*/  @!PT LDS RZ, [RZ] ;  /* 0x00000000fffff984 */ /* 0x000fe20000000800 */
[----:B------:R-:W-:Y:S01]  /*63e0*/  @!PT LDS RZ, [RZ] ;  /* 0x00000000fffff984 */ /* 0x000fe20000000800 */
[----:B------:R2:W-:Y:S06]  /*63f0*/  MEMBAR.ALL.CTA ;  /* 0x0000000000007992 */ /* 0x0005ec0000008000 */
[----:B--2---:R-:W2:Y:S01]  /*6400*/  FENCE.VIEW.ASYNC.S ;  /* 0x00000000000073c6 */ /* 0x004ea20000000000 */
[----:B------:R-:W1:Y:S08]  /*6410*/  @!P1 LDC R14, c[0x0][0xb20] ;  /* 0x0002c800ff0e9b82 */ /* 0x000e700000000800 */
[----:B------:R-:W1:Y:S01]  /*6420*/  @!P1 LDC R9, c[0x0][0xb0c] ;  /* 0x0002c300ff099b82 */ /* 0x000e620000000800 */
[----:B--2---:R2:W-:Y:S01]  /*6430*/  SYNCS.ARRIVE.TRANS64.RED.A1T0 RZ, [R0+URZ], RZ ;  /* 0x000000ff00ff79a7 */ /* 0x0045e200081004ff */
[----:B----4-:R-:W-:Y:S04]  /*6440*/  LOP3.LUT P4, RZ, R18, 0x1, RZ, 0xc0, !PT ;  /* 0x0000000112ff7812 */ /* 0x010fe8000788c0ff */
[----:B------:R-:W-:Y:S09]  /*6450*/  P2R R170, PR, RZ, 0x10 ;  /* 0x00000010ffaa7803 */ /* 0x000ff20000000000 */
[----:B------:R-:W-:Y:S02]  /*6460*/  @P4 MOV R77, R16 ;  /* 0x00000010004d4202 */ /* 0x000fe40000000f00 */
[----:B------:R-:W-:Y:S01]  /*6470*/  @P4 LOP3.LUT R75, R17, 0xffff, RZ, 0xc0, !PT ;  /* 0x0000ffff114b4812 */ /* 0x000fe200078ec0ff */
[----:B--23--:R-:W-:Y:S06]  /*6480*/  @!P0 BRA `(.L_x_127) ;  /* 0x0000000000a48947 */ /* 0x00cfec0003800000 */
[----:B------:R-:W-:Y:S01]  /*6490*/  IMAD.HI.U32 R24, R158, R71, RZ ;  /* 0x000000479e187227 */ /* 0x000fe200078e00ff */
[----:B------:R-:W-:Y:S02]  /*64a0*/  ISETP.NE.AND P0, PT, R70, 0x1, PT ;  /* 0x000000014600780c */ /* 0x000fe40003f05270 */
[----:B------:R-:W-:Y:S01]  /*64b0*/  ISETP.NE.AND P2, PT, R72, 0x1, PT ;  /* 0x000000014800780c */ /* 0x000fe20003f45270 */
[-C--:B------:R-:W-:Y:S01]  /*64c0*/  IMAD.HI.U32 R22, R159, R150.reuse, RZ ;  /* 0x000000969f167227 */ /* 0x080fe200078e00ff */
[----:B------:R-:W-:Y:S02]  /*64d0*/  SHF.R.U32.HI R23, RZ, R157, R24 ;  /* 0x0000009dff177219 */ /* 0x000fe40000011618 */
[----:B------:R-:W-:Y:S01]  /*64e0*/  ISETP.NE.AND P3, PT, R74, 0x1, PT ;  /* 0x000000014a00780c */ /* 0x000fe20003f65270 */
[----:B------:R-:W-:Y:S01]  /*64f0*/  IMAD.HI.U32 R28, R75, R71, RZ ;  /* 0x000000474b1c7227 */ /* 0x000fe200078e00ff */
[----:B------:R-:W-:Y:S02]  /*6500*/  SHF.R.U32.HI R22, RZ, R151, R22 ;  /* 0x00000097ff167219 */ /* 0x000fe40000011616 */
[----:B------:R-:W-:Y:S01]  /*6510*/  SEL R3, R158, R23, !P0 ;  /* 0x000000179e037207 */ /* 0x000fe20004000000 */
[----:B------:R-:W-:Y:S01]  /*6520*/  IMAD.HI.U32 R26, R77, R150, RZ ;  /* 0x000000964d1a7227 */ /* 0x000fe200078e00ff */
[----:B------:R-:W-:Y:S03]  /*6530*/  SEL R7, R159, R22, !P3 ;  /* 0x000000169f077207 */ /* 0x000fe60005800000 */
[-C--:B------:R-:W-:Y:S01]  /*6540*/  IMAD.HI.U32 R22, R3, R68.reuse, RZ ;  /* 0x0000004403167227 */ /* 0x080fe200078e00ff */
[----:B------:R-:W-:Y:S03]  /*6550*/  SHF.R.U32.HI R26, RZ, R151, R26 ;  /* 0x00000097ff1a7219 */ /* 0x000fe6000001161a */
[----:B------:R-:W-:Y:S01]  /*6560*/  IMAD.HI.U32 R24, R7, R68, RZ ;  /* 0x0000004407187227 */ /* 0x000fe200078e00ff */
[----:B------:R-:W-:Y:S02]  /*6570*/  @P2 SHF.R.U32.HI R3, RZ, R69, R22 ;  /* 0x00000045ff032219 */ /* 0x000fe40000011616 */
[----:B------:R-:W-:Y:S02]  /*6580*/  SHF.R.U32.HI R22, RZ, R157, R28 ;  /* 0x0000009dff167219 */ /* 0x000fe4000001161c */
[----:B------:R-:W-:Y:S01]  /*6590*/  @P2 SHF.R.U32.HI R7, RZ, R69, R24 ;  /* 0x00000045ff072219 */ /* 0x000fe20000011618 */
[C---:B------:R-:W-:Y:S01]  /*65a0*/  IMAD R2, R72.reuse, R3, RZ ;  /* 0x0000000348027224 */ /* 0x040fe200078e02ff */
[----:B------:R-:W-:Y:S02]  /*65b0*/  SEL R5, R75, R22, !P0 ;  /* 0x000000164b057207 */ /* 0x000fe40004000000 */
[----:B------:R-:W-:Y:S01]  /*65c0*/  SEL R3, R77, R26, !P3 ;  /* 0x0000001a4d037207 */ /* 0x000fe20005800000 */
[----:B------:R-:W-:Y:S01]  /*65d0*/  IMAD R4, R72, R7, RZ ;  /* 0x0000000748047224 */ /* 0x000fe200078e02ff */
[C---:B------:R-:W-:Y:S01]  /*65e0*/  ISETP.GE.AND P0, PT, R5.reuse, R2, PT ;  /* 0x000000020500720c */ /* 0x040fe20003f06270 */
[----:B------:R-:W-:Y:S03]  /*65f0*/  IMAD.HI.U32 R6, R5, R68, RZ ;  /* 0x0000004405067227 */ /* 0x000fe600078e00ff */
[----:B------:R-:W-:Y:S01]  /*6600*/  ISETP.GE.OR P0, PT, R3, R4, P0 ;  /* 0x000000040300720c */ /* 0x000fe20000706670 */
[----:B------:R-:W-:Y:S01]  /*6610*/  IMAD.MOV R4, RZ, RZ, -R3 ;  /* 0x000000ffff047224 */ /* 0x000fe200078e0a03 */
[-C--:B------:R-:W-:Y:S03]  /*6620*/  SHF.R.U32.HI R6, RZ, R69.reuse, R6 ;  /* 0x00000045ff067219 */ /* 0x080fe60000011606 */
[----:B------:R-:W-:Y:S01]  /*6630*/  IMAD R77, R74, R4, R77 ;  /* 0x000000044a4d7224 */ /* 0x000fe200078e024d */
[----:B------:R-:W-:Y:S05]  /*6640*/  SEL R15, R5, R6, !P2 ;  /* 0x00000006050f7207 */ /* 0x000fea0005000000 */
[----:B------:R-:W-:Y:S02]  /*6650*/  IMAD.MOV R6, RZ, RZ, -R15 ;  /* 0x000000ffff067224 */ /* 0x000fe400078e0a0f */
[C---:B------:R-:W-:Y:S04]  /*6660*/  @!P0 IMAD.HI.U32 R2, R3.reuse, R68, RZ ;  /* 0x0000004403028227 */ /* 0x040fe800078e00ff */
[----:B------:R-:W-:Y:S01]  /*6670*/  IMAD R6, R72, R6, R5 ;  /* 0x0000000648067224 */ /* 0x000fe200078e0205 */
[----:B------:R-:W-:Y:S04]  /*6680*/  @!P0 SHF.R.U32.HI R2, RZ, R69, R2 ;  /* 0x00000045ff028219 */ /* 0x000fe80000011602 */
[----:B------:R-:W-:Y:S02]  /*6690*/  @!P0 SEL R0, R3, R2, !P2 ;  /* 0x0000000203008207 */ /* 0x000fe40005000000 */
[----:B------:R-:W-:Y:S02]  /*66a0*/  IADD3 R2, PT, PT, -R5, RZ, RZ ;  /* 0x000000ff05027210 */ /* 0x000fe40007ffe1ff */
[----:B------:R-:W-:Y:S01]  /*66b0*/  @!P0 IADD3 R8, PT, PT, R15, -R0, RZ ;  /* 0x800000000f088210 */ /* 0x000fe20007ffe0ff */
[----:B------:R-:W-:Y:S02]  /*66c0*/  @!P0 IMAD R0, R7, R6, R0 ;  /* 0x0000000607008224 */ /* 0x000fe400078e0200 */
[----:B------:R-:W-:Y:S02]  /*66d0*/  IMAD R75, R70, R2, R75 ;  /* 0x00000002464b7224 */ /* 0x000fe400078e024b */
[----:B------:R-:W-:Y:S02]  /*66e0*/  @!P0 IMAD R5, R8, R72, R3 ;  /* 0x0000004808058224 */ /* 0x000fe400078e0203 */
[----:B------:R-:W-:Y:S04]  /*66f0*/  @!P0 IMAD.MOV.U32 R3, RZ, RZ, R0 ;  /* 0x000000ffff038224 */ /* 0x000fe800078e0000 */
[----:B------:R-:W-:Y:S02]  /*6700*/  IMAD R77, R3, R74, R77 ;  /* 0x0000004a034d7224 */ /* 0x000fe400078e024d */
[----:B------:R-:W-:Y:S07]  /*6710*/  IMAD R75, R5, R70, R75 ;  /* 0x00000046054b7224 */ /* 0x000fee00078e024b */
.L_x_127:
[----:B-1----:R-:W-:Y:S01]  /*6720*/  @!P1 ISETP.NE.AND P0, PT, R10, 0x1, PT ;  /* 0x000000010a00980c */ /* 0x002fe20003f05270 */
[----:B------:R-:W-:Y:S01]  /*6730*/  @!P1 IMAD.HI.U32 R0, R77, R12, RZ ;  /* 0x0000000c4d009227 */ /* 0x000fe200078e00ff */
[----:B------:R-:W-:Y:S01]  /*6740*/  @!P1 ISETP.NE.AND P2, PT, R9, 0x1, PT ;  /* 0x000000010900980c */ /* 0x000fe20003f45270 */
[----:B------:R-:W-:Y:S01]  /*6750*/  ULOP3.LUT UP0, URZ, UR48, 0x1b0, URZ, 0xc0, !UPT ;  /* 0x000001b030ff7892 */ /* 0x000fe2000f80c0ff */
[----:B------:R-:W-:Y:S01]  /*6760*/  R2UR UR42, R21 ;  /* 0x00000000152a72ca */ /* 0x000fe200000e0000 */
[----:B------:R-:W-:Y:S01]  /*6770*/  @!P1 IMAD.HI.U32 R3, R75, R11, RZ ;  /* 0x0000000b4b039227 */ /* 0x000fe200078e00ff */
[----:B------:R-:W-:Y:S02]  /*6780*/  @!P1 SHF.R.U32.HI R0, RZ, R13, R0 ;  /* 0x0000000dff009219 */ /* 0x000fe40000011600 */
[----:B------:R-:W-:Y:S01]  /*6790*/  R2UR UR41, R20 ;  /* 0x00000000142972ca */ /* 0x000fe200000e0000 */
[----:B------:R-:W-:Y:S01]  /*67a0*/  VIADD R172, R172, 0x1 ;  /* 0x00000001acac7836 */ /* 0x000fe20000000000 */
[----:B------:R-:W-:Y:S02]  /*67b0*/  @!P1 SHF.R.U32.HI R2, RZ, R14, R3 ;  /* 0x0000000eff029219 */ /* 0x000fe40000011603 */
[----:B------:R-:W-:Y:S02]  /*67c0*/  @!P1 SEL R3, R77, R0, !P2 ;  /* 0x000000004d039207 */ /* 0x000fe40005000000 */
[----:B------:R-:W-:Y:S02]  /*67d0*/  @!P1 SEL R2, R75, R2, !P0 ;  /* 0x000000024b029207 */ /* 0x000fe40004000000 */
[----:B------:R-:W-:Y:S01]  /*67e0*/  @P4 SHF.R.U32.HI R160, RZ, 0x10, R17 ;  /* 0x00000010ffa04819 */ /* 0x000fe20000011611 */
[----:B------:R-:W-:Y:S02]  /*67f0*/  USHF.L.U32 UR42, UR42, 0x7, URZ ;  /* 0x000000072a2a7899 */ /* 0x000fe400080006ff */
[----:B------:R-:W-:Y:S02]  /*6800*/  @!P1 IMAD.IADD R0, R2, 0x1, -R3 ;  /* 0x0000000102009824 */ /* 0x000fe400078e0a03 */
[----:B------:R-:W-:Y:S01]  /*6810*/  @!P1 IMAD.IADD R2, R3, 0x1, -R2 ;  /* 0x0000000103029824 */ /* 0x000fe200078e0a02 */
[----:B------:R-:W-:Y:S01]  /*6820*/  USHF.L.U32 UR41, UR41, 0x7, URZ ;  /* 0x0000000729297899 */ /* 0x000fe200080006ff */
[----:B------:R-:W-:Y:S02]  /*6830*/  @!P1 IMAD R77, R0, R9, R77 ;  /* 0x00000009004d9224 */ /* 0x000fe400078e024d */
[----:B------:R-:W-:Y:S01]  /*6840*/  @!P1 IMAD R75, R2, R10, R75 ;  /* 0x0000000a024b9224 */ /* 0x000fe200078e024b */
[----:B------:R-:W-:Y:S08]  /*6850*/  BRA.U !UP0, `(.L_x_128) ;  /* 0x0000000108407547 */ /* 0x000ff0000b800000 */
[----:B------:R-:W1:Y:S01]  /*6860*/  LDCU.64 UR8, c[0x4][0x80] ;  /* 0x01001000ff0877ac */ /* 0x000e620008000a00 */
[----:B------:R-:W-:Y:S01]  /*6870*/  MOV R3, 0x0 ;  /* 0x0000000000037802 */ /* 0x000fe20000000f00 */
[----:B------:R-:W-:Y:S02]  /*6880*/  HFMA2 R12, -RZ, RZ, 0, 5.9604644775390625e-08 ;  /* 0x00000001ff0c7431 */ /* 0x000fe400000001ff */
[----:B------:R-:W-:Y:S02]  /*6890*/  IMAD.MOV.U32 R8, RZ, RZ, 0x70 ;  /* 0x00000070ff087424 */ /* 0x000fe400078e00ff */
[----:B------:R-:W-:Y:S01]  /*68a0*/  IMAD.MOV.U32 R13, RZ, RZ, RZ ;  /* 0x000000ffff0d7224 */ /* 0x000fe200078e00ff */
[----:B------:R-:W2:Y:S01]  /*68b0*/  LDCU.64 UR6, c[0x4][0x88] ;  /* 0x01001100ff0677ac */ /* 0x000ea20008000a00 */
[----:B------:R-:W3:Y:S01]  /*68c0*/  LDC.64 R2, c[0x4][R3] ;  /* 0x0100000003027b82 */ /* 0x000ee20000000a00 */
[----:B------:R-:W4:Y:S01]  /*68d0*/  LDCU.64 UR4, c[0x4][0x8] ;  /* 0x01000100ff0477ac */ /* 0x000f220008000a00 */
[----:B-1----:R-:W-:Y:S01]  /*68e0*/  MOV R5, UR9 ;  /* 0x0000000900057c02 */ /* 0x002fe20008000f00 */
[----:B------:R-:W-:Y:S01]  /*68f0*/  IMAD.U32 R4, RZ, RZ, UR8 ;  /* 0x00000008ff047e24 */ /* 0x000fe2000f8e00ff */
[----:B--2---:R-:W-:Y:S01]  /*6900*/  MOV R7, UR7 ;  /* 0x0000000700077c02 */ /* 0x004fe20008000f00 */
[----:B------:R-:W-:Y:S01]  /*6910*/  IMAD.U32 R6, RZ, RZ, UR6 ;  /* 0x00000006ff067e24 */ /* 0x000fe2000f8e00ff */
[----:B----4-:R-:W-:Y:S01]  /*6920*/  MOV R11, UR5 ;  /* 0x00000005000b7c02 */ /* 0x010fe20008000f00 */
[----:B------:R-:W-:Y:S02]  /*6930*/  IMAD.U32 R10, RZ, RZ, UR4 ;  /* 0x00000004ff0a7e24 */ /* 0x000fe4000f8e00ff */
[----:B------:R-:W-:Y:S07]  /*6940*/  LEPC R20, `(.L_x_128) ;  /* 0x000000001014794e */ /* 0x000fee0000000000 */
[----:B---3-5:R-:W-:Y:S05]  /*6950*/  CALL.ABS.NOINC R2 ;  /* 0x0000000002007343 */ /* 0x028fea0003c00000 */
.L_x_128:
[----:B------:R-:W-:Y:S01]  /*6960*/  LOP3.LUT P0, RZ, R168, 0x1b0, RZ, 0xc0, !PT ;  /* 0x000001b0a8ff7812 */ /* 0x000fe2000780c0ff */
[----:B------:R-:W-:Y:S11]  /*6970*/  BSSY.RECONVERGENT B6, `(.L_x_129) ;  /* 0x0000013000067945 */ /* 0x000ff60003800200 */
[----:B------:R-:W-:Y:S01]  /*6980*/  @!UPT UIADD3 URZ, UPT, UPT, URZ, URZ, URZ ;  /* 0x000000fffffff290 */ /* 0x000fe2000fffe0ff */
[----:B------:R-:W-:Y:S05]  /*6990*/  @!P0 BRA `(.L_x_130) ;  /* 0x0000000000408947 */ /* 0x000fea0003800000 */
        /* <DEDUP_REMOVED lines=16> */
.L_x_130:
[----:B------:R-:W-:Y:S05]  /*6aa0*/  BSYNC.RECONVERGENT B6 ;  /* 0x0000000000067941 */ /* 0x000fea0003800200 */
.L_x_129:
[----:B------:R-:W-:Y:S01]  /*6ab0*/  ISETP.NE.U32.AND P4, PT, R148, RZ, PT ;  /* 0x000000ff9400720c */ /* 0x000fe20003f85070 */
[----:B------:R-:W-:Y:S01]  /*6ac0*/  UISETP.NE.AND UP2, UPT, UR50, URZ, UPT ;  /* 0x000000ff3200728c */ /* 0x000fe2000bf45270 */
[----:B------:R-:W-:Y:S01]  /*6ad0*/  ISETP.NE.U32.AND P2, PT, RZ, UR38, PT ;  /* 0x00000026ff007c0c */ /* 0x000fe2000bf45070 */
[----:B------:R-:W-:Y:S01]  /*6ae0*/  UISETP.NE.U32.AND UP1, UPT, UR44, URZ, UPT ;  /* 0x000000ff2c00728c */ /* 0x000fe2000bf25070 */
[----:B------:R-:W-:Y:S01]  /*6af0*/  ISETP.NE.AND.EX P4, PT, R149, RZ, PT, P4 ;  /* 0x000000ff9500720c */ /* 0x000fe20003f85340 */
[----:B------:R-:W-:Y:S01]  /*6b00*/  UPLOP3.LUT UP0, UPT, UPT, UPT, UPT, 0x40, 0x4 ;  /* 0x000000000004789c */ /* 0x000fe20003f0e870 */
[----:B------:R-:W-:Y:S01]  /*6b10*/  ISETP.NE.AND.EX P2, PT, RZ, UR39, PT, P2 ;  /* 0x00000027ff007c0c */ /* 0x000fe2000bf45320 */
[----:B------:R-:W-:Y:S01]  /*6b20*/  UISETP.NE.AND.EX UP1, UPT, UR45, URZ, UPT, UP1 ;  /* 0x000000ff2d00728c */ /* 0x000fe2000bf25310 */
[----:B------:R-:W-:Y:S04]  /*6b30*/  PLOP3.LUT P1, PT, PT, PT, UP2, 0x80, 0x8 ;  /* 0x000000000008781c */ /* 0x000fe80003f2f028 */
[----:B------:R-:W-:Y:S06]  /*6b40*/  @UP2 UPLOP3.LUT UP0, UPT, UPT, UPT, UP1, 0x80, 0x8 ;  /* 0x000000000008289c */ /* 0x000fec0003f0f010 */
[----:B------:R-:W-:Y:S01]  /*6b50*/  PLOP3.LUT P0, PT, PT, PT, UP0, 0x80, 0x8 ;  /* 0x000000000008781c */ /* 0x000fe20003f0f008 */
[----:B------:R-:W-:Y:S01]  /*6b60*/  @!UPT UIADD3 URZ, UPT, UPT, URZ, URZ, URZ ;  /* 0x000000fffffff290 */ /* 0x000fe2000fffe0ff */
[----:B------:R-:W-:Y:S11]  /*6b70*/  BRA.U !UP1, `(.L_x_131) ;  /* 0x0000000109387547 */ /* 0x000ff6000b800000 */
[----:B------:R-:W-:Y:S01]  /*6b80*/  UISETP.NE.U32.AND UP0, UPT, UR38, URZ, UPT ;  /* 0x000000ff2600728c */ /* 0x000fe2000bf05070 */
[----:B------:R-:W-:Y:S02]  /*6b90*/  HFMA2 R0, -RZ, RZ, 0, 5.9604644775390625e-08 ;  /* 0x00000001ff007431 */ /* 0x000fe400000001ff */
[----:B------:R-:W-:Y:S01]  /*6ba0*/  IMAD.MOV.U32 R153, RZ, RZ, 0x1 ;  /* 0x00000001ff997424 */ /* 0x000fe200078e00ff */
[----:B------:R-:W-:Y:S06]  /*6bb0*/  UISETP.NE.AND.EX UP0, UPT, UR39, URZ, UPT, UP0 ;  /* 0x000000ff2700728c */ /* 0x000fec000bf05300 */
[----:B------:R-:W-:Y:S05]  /*6bc0*/  PLOP3.LUT P3, PT, PT, PT, UP0, 0x80, 0x8 ;  /* 0x000000000008781c */ /* 0x000fea0003f6f008 */
[----:B------:R-:W1:Y:S01]  /*6bd0*/  @UP0 LDCU.64 UR6, c[0x0][0x888] ;  /* 0x00011100ff0607ac */ /* 0x000e620008000a00 */
[----:B------:R-:W-:Y:S07]  /*6be0*/  @UP0 UIMAD UR4, UR36, UR44, URZ ;  /* 0x0000002c240402a4 */ /* 0x000fee000f8e02ff */
[----:B------:R-:W-:Y:S01]  /*6bf0*/  @!P3 PRMT R153, R0, 0x7610, R153 ;  /* 0x000076100099b816 */ /* 0x000fe20000000099 */
[----:B-1----:R-:W-:Y:S03]  /*6c00*/  @UP0 UIMAD.WIDE UR6, UR4, 0x4, UR6 ;  /* 0x00000004040608a5 */ /* 0x002fe6000f8e0206 */
[----:B------:R-:W1:Y:S03]  /*6c10*/  @!UP0 LDCU UR4, c[0x0][0x880] ;  /* 0x00011000ff0487ac */ /* 0x000e660008000800 */
[----:B------:R-:W-:Y:S01]  /*6c20*/  IMAD.U32 R2, RZ, RZ, UR6 ;  /* 0x00000006ff027e24 */ /* 0x000fe2000f8e00ff */
[----:B------:R-:W-:Y:S05]  /*6c30*/  MOV R3, UR7 ;  /* 0x0000000700037c02 */ /* 0x000fea0008000f00 */
[----:B-----5:R2:W5:Y:S02]  /*6c40*/  @P3 LDG.E R82, desc[UR46][R2.64] ;  /* 0x0000002e02523981 */ /* 0x020564000c1e1900 */
[----:B-12---:R-:W-:Y:S02]  /*6c50*/  @!P3 IMAD.U32 R82, RZ, RZ, UR4 ;  /* 0x00000004ff52be24 */ /* 0x006fe4000f8e00ff */
.L_x_131:
[----:B------:R-:W-:Y:S05]  /*6c60*/  @!P4 BRA `(.L_x_132) ;  /* 0x000000000020c947 */ /* 0x000fea0003800000 */
[----:B------:R-:W-:Y:S04]  /*6c70*/  ISETP.NE.U32.AND P3, PT, R146, RZ, PT ;  /* 0x000000ff9200720c */ /* 0x000fe80003f65070 */
[----:B------:R-:W-:Y:S11]  /*6c80*/  ISETP.NE.AND.EX P3, PT, R147, RZ, PT, P3 ;  /* 0x000000ff9300720c */ /* 0x000ff60003f65330 */
[----:B------:R-:W-:Y:S02]  /*6c90*/  @!UPT UIADD3 URZ, UPT, UPT, URZ, URZ, URZ ;  /* 0x000000fffffff290 */ /* 0x000fe4000fffe0ff */
[----:B------:R-:W1:Y:S01]  /*6ca0*/  @P3 LDC.64 R2, c[0x0][0x8a8] ;  /* 0x00022a00ff023b82 */ /* 0x000e620000000a00 */
[----:B------:R-:W-:Y:S04]  /*6cb0*/  @P3 IMAD R0, R148, UR36, RZ ;  /* 0x0000002494003c24 */ /* 0x000fe8000f8e02ff */
[----:B-1----:R-:W-:Y:S05]  /*6cc0*/  @P3 IMAD.WIDE R2, R0, 0x4, R2 ;  /* 0x0000000400023825 */ /* 0x002fea00078e0202 */
[----:B-----5:R1:W5:Y:S02]  /*6cd0*/  @P3 LDG.E R78, desc[UR46][R2.64] ;  /* 0x0000002e024e3981 */ /* 0x020364000c1e1900 */
[----:B-1----:R-:W2:Y:S02]  /*6ce0*/  @!P3 LDC R78, c[0x0][0x8a0] ;  /* 0x00022800ff4ebb82 */ /* 0x002ea40000000800 */
.L_x_132:
[----:B-----5:R-:W-:Y:S01]  /*6cf0*/  ISETP.NE.AND P4, PT, R82, RZ, PT ;  /* 0x000000ff5200720c */ /* 0x020fe20003f85270 */
[----:B------:R-:W-:Y:S01]  /*6d00*/  BSSY B1, `(.L_x_133) ;  /* 0x0000048000017945 */ /* 0x000fe20003800000 */
[----:B------:R-:W-:Y:S01]  /*6d10*/  SEL R5, RZ, 0xffffffff, P2 ;  /* 0xffffffffff057807 */ /* 0x000fe20001000000 */
[----:B------:R-:W-:Y:S01]  /*6d20*/  IMAD.MOV.U32 R116, RZ, RZ, 0x1 ;  /* 0x00000001ff747424 */ /* 0x000fe200078e00ff */
[----:B------:R-:W-:Y:S01]  /*6d30*/  LOP3.LUT P3, RZ, R153, 0xff, RZ, 0xc0, !PT ;  /* 0x000000ff99ff7812 */ /* 0x000fe2000786c0ff */
[----:B------:R-:W-:Y:S01]  /*6d40*/  IMAD R80, R76, 0x80, R79 ;  /* 0x000000804c507824 */ /* 0x000fe200078e024f */
[----:B------:R-:W-:Y:S02]  /*6d50*/  @P1 SEL R0, RZ, 0xffffffff, P4 ;  /* 0xffffffffff001807 */ /* 0x000fe40002000000 */
[----:B------:R-:W-:Y:S02]  /*6d60*/  CS2R R110, SRZ ;  /* 0x00000000006e7805 */ /* 0x000fe4000001ff00 */
[----:B------:R-:W-:Y:S02]  /*6d70*/  LEA R3, R162, UR49, 0x3 ;  /* 0x00000031a2037c11 */ /* 0x000fe4000f8e18ff */
[----:B------:R-:W-:Y:S02]  /*6d80*/  CS2R R108, SRZ ;  /* 0x00000000006c7805 */ /* 0x000fe4000001ff00 */
[----:B------:R-:W-:Y:S02]  /*6d90*/  @P0 SEL R0, R5, R0, !P3 ;  /* 0x0000000005000207 */ /* 0x000fe40005800000 */
[----:B------:R-:W-:Y:S02]  /*6da0*/  CS2R R106, SRZ ;  /* 0x00000000006a7805 */ /* 0x000fe4000001ff00 */
[----:B------:R-:W-:Y:S02]  /*6db0*/  LEA R171, R76, UR49, 0x3 ;  /* 0x000000314cab7c11 */ /* 0x000fe4000f8e18ff */
[----:B------:R-:W-:Y:S02]  /*6dc0*/  CS2R R104, SRZ ;  /* 0x0000000000687805 */ /* 0x000fe4000001ff00 */
[----:B------:R-:W-:Y:S02]  /*6dd0*/  @P1 LOP3.LUT R0, R0, 0x1, RZ, 0xc0, !PT ;  /* 0x0000000100001812 */ /* 0x000fe400078ec0ff */
[----:B------:R-:W-:Y:S02]  /*6de0*/  CS2R R98, SRZ ;  /* 0x0000000000627805 */ /* 0x000fe4000001ff00 */
[----:B------:R-:W-:Y:S02]  /*6df0*/  SHF.L.U32 R2, R164, 0x1f, RZ ;  /* 0x0000001fa4027819 */ /* 0x000fe400000006ff */
[----:B------:R-:W-:Y:S02]  /*6e00*/  CS2R R96, SRZ ;  /* 0x0000000000607805 */ /* 0x000fe4000001ff00 */
[----:B------:R-:W-:Y:S02]  /*6e10*/  ISETP.NE.U32.OR P6, PT, R0, 0x1, !P1 ;  /* 0x000000010000780c */ /* 0x000fe40004fc5470 */
[----:B------:R-:W-:Y:S02]  /*6e20*/  CS2R R90, SRZ ;  /* 0x00000000005a7805 */ /* 0x000fe4000001ff00 */
[----:B------:R-:W-:Y:S02]  /*6e30*/  PLOP3.LUT P2, PT, PT, PT, UP1, 0x80, 0x8 ;  /* 0x000000000008781c */ /* 0x000fe40003f4f018 */
[----:B------:R-:W-:Y:S02]  /*6e40*/  CS2R R88, SRZ ;  /* 0x0000000000587805 */ /* 0x000fe4000001ff00 */
[----:B------:R-:W-:Y:S02]  /*6e50*/  SEL R0, RZ, 0xffffffff, P4 ;  /* 0xffffffffff007807 */ /* 0x000fe40002000000 */
[----:B------:R-:W-:Y:S03]  /*6e60*/  P2R R92, PR, RZ, 0x40 ;  /* 0x00000040ff5c7803 */ /* 0x000fe60000000000 */
[----:B------:R-:W-:Y:S04]  /*6e70*/  @P6 SHF.L.U32 R4, R161, 0x1f, RZ ;  /* 0x0000001fa1046819 */ /* 0x000fe800000006ff */
[----:B------:R-:W-:Y:S01]  /*6e80*/  @P2 SEL R0, R5, R0, !P3 ;  /* 0x0000000005002207 */ /* 0x000fe20005800000 */
[----:B------:R-:W1:Y:S03]  /*6e90*/  @P6 SYNCS.PHASECHK.TRANS64.TRYWAIT P1, [R3+URZ+0x200], R4 ;  /* 0x00020004030065a7 */ /* 0x000e6600080211ff */
[----:B------:R-:W-:Y:S04]  /*6ea0*/  LOP3.LUT R0, R0, 0x1, RZ, 0xc0, !PT ;  /* 0x0000000100007812 */ /* 0x000fe800078ec0ff */
[----:B------:R-:W-:Y:S04]  /*6eb0*/  ISETP.NE.U32.AND P5, PT, R0, 0x1, PT ;  /* 0x000000010000780c */ /* 0x000fe80003fa5070 */
[----:B------:R-:W-:Y:S01]  /*6ec0*/  P2R R117, PR, RZ, 0x20 ;  /* 0x00000020ff757803 */ /* 0x000fe20000000000 */
[----:B------:R3:W4:Y:S01]  /*6ed0*/  SYNCS.PHASECHK.TRANS64.TRYWAIT P0, [R171+URZ+0x250], R2 ;  /* 0x00025002ab0075a7 */ /* 0x00072200080011ff */
[----:B-1----:R-:W-:Y:S01]  /*6ee0*/  @P6 SEL R116, RZ, 0x1, !P1 ;  /* 0x00000001ff746807 */ /* 0x002fe20004800000 */
[----:B---3--:R-:W-:Y:S06]  /*6ef0*/  @!P6 BRA `(.L_x_134) ;  /* 0x0000000000a0e947 */ /* 0x008fec0003800000 */
[----:B------:R-:W-:Y:S01]  /*6f00*/  @P5 IMAD R7, R162, 0x2000, R155 ;  /* 0x00002000a2075824 */ /* 0x000fe200078e029b */
[----:B------:R-:W-:Y:S01]  /*6f10*/  ISETP.NE.AND P1, PT, R116, RZ, PT ;  /* 0x000000ff7400720c */ /* 0x000fe20003f25270 */
[----:B------:R-:W-:Y:S01]  /*6f20*/  BSSY B0, `(.L_x_135) ;  /* 0x0000011000007945 */ /* 0x000fe20003800000 */
[----:B------:R-:W-:Y:S01]  /*6f30*/  CS2R R90, SRZ ;  /* 0x00000000005a7805 */ /* 0x000fe2000001ff00 */
[----:B------:R-:W-:Y:S01]  /*6f40*/  @P5 VIADD R4, R7, UR49 ;  /* 0x0000003107045c36 */ /* 0x000fe20008000000 */
[----:B------:R-:W-:Y:S02]  /*6f50*/  CS2R R88, SRZ ;  /* 0x0000000000587805 */ /* 0x000fe4000001ff00 */
[----:B------:R-:W-:Y:S02]  /*6f60*/  CS2R R98, SRZ ;  /* 0x0000000000627805 */ /* 0x000fe4000001ff00 */
[----:B------:R-:W-:Y:S01]  /*6f70*/  CS2R R96, SRZ ;  /* 0x0000000000607805 */ /* 0x000fe2000001ff00 */
[--C-:B------:R-:W-:Y:S01]  /*6f80*/  @P5 IMAD.IADD R6, R167, 0x1, R4.reuse ;  /* 0x00000001a7065824 */ /* 0x100fe200078e0204 */
[----:B------:R-:W-:Y:S01]  /*6f90*/  CS2R R106, SRZ ;  /* 0x00000000006a7805 */ /* 0x000fe2000001ff00 */
[--C-:B------:R-:W-:Y:S01]  /*6fa0*/  @P5 IMAD.IADD R5, R166, 0x1, R4.reuse ;  /* 0x00000001a6055824 */ /* 0x100fe200078e0204 */
[----:B------:R-:W-:Y:S01]  /*6fb0*/  CS2R R104, SRZ ;  /* 0x0000000000687805 */ /* 0x000fe2000001ff00 */
[----:B------:R-:W-:Y:S01]  /*6fc0*/  @P5 IMAD R4, R165, 0x10, R4 ;  /* 0x00000010a5045824 */ /* 0x000fe200078e0204 */
[----:B------:R-:W-:Y:S02]  /*6fd0*/  CS2R R110, SRZ ;  /* 0x00000000006e7805 */ /* 0x000fe4000001ff00 */
[----:B------:R-:W-:Y:S01]  /*6fe0*/  CS2R R108, SRZ ;  /* 0x00000000006c7805 */ /* 0x000fe2000001ff00 */
[----:B------:R-:W-:Y:S06]  /*6ff0*/  @P1 BRA `(.L_x_136) ;  /* 0x00000000000c1947 */ /* 0x000fec0003800000 */
[----:B------:R-:W-:Y:S04]  /*7000*/  SHF.L.U32 R0, R161, 0x1f, RZ ;  /* 0x0000001fa1007819 */ /* 0x000fe800000006ff */
[----:B------:R-:W1:Y:S02]  /*7010*/  SYNCS.PHASECHK.TRANS64.TRYWAIT P1, [R3+URZ+0x200], R0 ;  /* 0x00020000030075a7 */ /* 0x000e6400080211ff */
[----:B-1----:R-:W-:Y:S05]  /*7020*/  @!P1 BRA `(.L_x_137) ;  /* 0x0000004000409947 */ /* 0x002fea0003800000 */
.L_x_136:
[----:B------:R-:W-:Y:S05]  /*7030*/  BSYNC B0 ;  /* 0x0000000000007941 */ /* 0x000fea0003800000 */
.L_x_135:
[----:B------:R-:W-:Y:S01]  /*7040*/  ISETP.NE.AND P1, PT, R117, RZ, PT ;  /* 0x000000ff7500720c */ /* 0x000fe20003f25270 */
[----:B-1----:R-:W-:Y:S02]  /*7050*/  VIADD R3, R3, 0x210 ;  /* 0x0000021003037836 */ /* 0x002fe40000000000 */
[----:B------:R-:W-:Y:S02]  /*7060*/  IMAD.U32 R0, RZ, RZ, UR37 ;  /* 0x00000025ff007e24 */ /* 0x000fe4000f8e00ff */
[----:B------:R-:W-:Y:S03]  /*7070*/  VIADD R162, R162, 0x1 ;  /* 0x00000001a2a27836 */ /* 0x000fe60000000000 */
[----:B------:R-:W-:Y:S05]  /*7080*/  PRMT R0, R0, 0x654, R3 ;  /* 0x0000065400007816 */ /* 0x000fea0000000003 */
[----:B------:R1:W3:Y:S04]  /*7090*/  @P1 LDS.128 R88, [R7+UR49+0x400] ;  /* 0x0004003107581984 */ /* 0x0002e80008000c00 */
[----:B------:R1:W1:Y:S04]  /*70a0*/  @P1 LDS.128 R96, [R6+0x400] ;  /* 0x0004000006601984 */ /* 0x0002680000000c00 */
[----:B------:R1:W1:Y:S04]  /*70b0*/  @P1 LDS.128 R104, [R5+0x400] ;  /* 0x0004000005681984 */ /* 0x0002680000000c00 */
[----:B------:R1:W1:Y:S01]  /*70c0*/  @P1 LDS.128 R108, [R4+0x400] ;  /* 0x00040000046c1984 */ /* 0x0002620000000c00 */
[C---:B------:R-:W-:Y:S01]  /*70d0*/  ISETP.NE.AND P1, PT, R162.reuse, 0x2, PT ;  /* 0x00000002a200780c */ /* 0x040fe20003f25270 */
[----:B------:R-:W-:Y:S01]  /*70e0*/  @!PT LDS RZ, [RZ] ;  /* 0x00000000fffff984 */ /* 0x000fe20000000800 */
[----:B------:R-:W-:Y:S01]  /*70f0*/  @!PT LDS RZ, [RZ] ;  /* 0x00000000fffff984 */ /* 0x000fe20000000800 */
[----:B------:R-:W-:Y:S01]  /*7100*/  @!PT LDS RZ, [RZ] ;  /* 0x00000000fffff984 */ /* 0x000fe20000000800 */
[----:B------:R-:W-:Y:S01]  /*7110*/  @!PT LDS RZ, [RZ] ;  /* 0x00000000fffff984 */ /* 0x000fe20000000800 */
[----:B------:R5:W-:Y:S06]  /*7120*/  MEMBAR.ALL.CTA ;  /* 0x0000000000007992 */ /* 0x000bec0000008000 */
[----:B-----5:R-:W5:Y:S01]  /*7130*/  FENCE.VIEW.ASYNC.S ;  /* 0x00000000000073c6 */ /* 0x020f620000000000 */
[----:B------:R-:W-:Y:S01]  /*7140*/  SEL R162, R162, RZ, P1 ;  /* 0x000000ffa2a27207 */ /* 0x000fe20000800000 */
[----:B-----5:R5:W-:Y:S02]  /*7150*/  SYNCS.ARRIVE.TRANS64.RED.A1T0 RZ, [R0+URZ], RZ ;  /* 0x000000ff00ff79a7 */ /* 0x020be400081004ff */
[----:B-----5:R-:W-:Y:S04]  /*7160*/  SEL R0, RZ, 0x1, P1 ;  /* 0x00000001ff007807 */ /* 0x020fe80000800000 */
[----:B---3--:R-:W-:Y:S02]  /*7170*/  LOP3.LUT R161, R161, R0, RZ, 0x3c, !PT ;  /* 0x00000000a1a17212 */ /* 0x008fe400078e3cff */
.L_x_134:
[----:B------:R-:W-:Y:S05]  /*7180*/  BSYNC B1 ;  /* 0x0000000000017941 */ /* 0x000fea0003800000 */
.L_x_133:
[----:B------:R-:W-:Y:S04]  /*7190*/  SHF.R.U32.HI R3, RZ, 0x15, R80 ;  /* 0x00000015ff037819 */ /* 0x000fe80000011650 */
[----:B------:R-:W-:Y:S01]  /*71a0*/  LOP3.LUT P1, RZ, R3, 0x3, R156, 0x48, !PT ;  /* 0x0000000303ff7812 */ /* 0x000fe2000782489c */
[----:B------:R-:W-:Y:S01]  /*71b0*/  @!UPT UIADD3 URZ, UPT, UPT, URZ, URZ, URZ ;  /* 0x000000fffffff290 */ /* 0x000fe2000fffe0ff */
[----:B----4-:R-:W-:Y:S11]  /*71c0*/  @P0 BRA `(.L_x_138) ;  /* 0x0000000000080947 */ /* 0x010ff60003800000 */
[----:B------:R-:W3:Y:S02]  /*71d0*/  SYNCS.PHASECHK.TRANS64.TRYWAIT P0, [R171+URZ+0x250], R2 ;  /* 0x00025002ab0075a7 */ /* 0x000ee400080011ff */
[----:B---3--:R-:W-:Y:S05]  /*71e0*/  @!P0 BRA `(.L_x_139) ;  /* 0x0000003c00e48947 */ /* 0x008fea0003800000 */
.L_x_138:
[----:B------:R-:W-:Y:S05]  /*71f0*/  @!P1 BRA `(.L_x_140) ;  /* 0x0000000000409947 */ /* 0x000fea0003800000 */
[----:B------:R-:W1:Y:S01]  /*7200*/  LDCU.64 UR8, c[0x4][0x70] ;  /* 0x01000e00ff0877ac */ /* 0x000e620008000a00 */
[----:B------:R-:W-:Y:S01]  /*7210*/  MOV R3, 0x0 ;  /* 0x0000000000037802 */ /* 0x000fe20000000f00 */
[----:B------:R-:W-:Y:S02]  /*7220*/  HFMA2 R12, -RZ, RZ, 0, 5.9604644775390625e-08 ;  /* 0x00000001ff0c7431 */ /* 0x000fe400000001ff */
[----:B------:R-:W-:Y:S02]  /*7230*/  IMAD.MOV.U32 R8, RZ, RZ, 0x192 ;  /* 0x00000192ff087424 */ /* 0x000fe400078e00ff */
[----:B------:R-:W-:Y:S01]  /*7240*/  IMAD.MOV.U32 R13, RZ, RZ, RZ ;  /* 0x000000ffff0d7224 */ /* 0x000fe200078e00ff */
[----:B------:R-:W4:Y:S01]  /*7250*/  LDCU.64 UR6, c[0x4][0x78] ;  /* 0x01000f00ff0677ac */ /* 0x000f220008000a00 */
[----:B---3--:R-:W3:Y:S01]  /*7260*/  LDC.64 R2, c[0x4][R3] ;  /* 0x0100000003027b82 */ /* 0x008ee20000000a00 */
[----:B------:R-:W5:Y:S01]  /*7270*/  LDCU.64 UR4, c[0x4][0x10] ;  /* 0x01000200ff0477ac */ /* 0x000f620008000a00 */
[----:B-1----:R-:W-:Y:S01]  /*7280*/  MOV R5, UR9 ;  /* 0x0000000900057c02 */ /* 0x002fe20008000f00 */
[----:B------:R-:W-:Y:S01]  /*7290*/  IMAD.U32 R4, RZ, RZ, UR8 ;  /* 0x00000008ff047e24 */ /* 0x000fe2000f8e00ff */
[----:B----4-:R-:W-:Y:S01]  /*72a0*/  MOV R7, UR7 ;  /* 0x0000000700077c02 */ /* 0x010fe20008000f00 */
[----:B------:R-:W-:Y:S01]  /*72b0*/  IMAD.U32 R6, RZ, RZ, UR6 ;  /* 0x00000006ff067e24 */ /* 0x000fe2000f8e00ff */
[----:B-----5:R-:W-:Y:S01]  /*72c0*/  MOV R11, UR5 ;  /* 0x00000005000b7c02 */ /* 0x020fe20008000f00 */
[----:B------:R-:W-:Y:S02]  /*72d0*/  IMAD.U32 R10, RZ, RZ, UR4 ;  /* 0x00000004ff0a7e24 */ /* 0x000fe4000f8e00ff */
[----:B------:R-:W-:Y:S07]  /*72e0*/  LEPC R20, `(.L_x_140) ;  /* 0x000000001014794e */ /* 0x000fee0000000000 */
[----:B--23--:R-:W-:Y:S05]  /*72f0*/  CALL.ABS.NOINC R2 ;  /* 0x0000000002007343 */ /* 0x00cfea0003c00000 */
.L_x_140:
[----:B------:R-:W-:Y:S01]  /*7300*/  SHF.L.U32 R83, R88, 0x10, RZ ;  /* 0x0000001058537819 */ /* 0x000fe200000006ff */
[----:B------:R-:W-:Y:S05]  /*7310*/  WARPSYNC.ALL ;  /* 0x0000000000007948 */ /* 0x000fea0003800000 */
[----:B------:R-:W-:Y:S01]  /*7320*/  R2UR UR4, R80 ;  /* 0x00000000500472ca */ /* 0x000fe200000e0000 */
[----:B------:R-:W-:Y:S01]  /*7330*/  BSSY.RECONVERGENT B0, `(.L_x_141) ;  /* 0x0000121000007945 */ /* 0x000fe20003800200 */
[----:B------:R-:W-:Y:S02]  /*7340*/  ISETP.NE.AND P6, PT, R92, RZ, PT ;  /* 0x000000ff5c00720c */ /* 0x000fe40003fc5270 */
[----:B------:R-:W-:Y:S02]  /*7350*/  IADD3 R119, PT, PT, R155, UR49, RZ ;  /* 0x000000319b777c10 */ /* 0x000fe4000fffe0ff */
[----:B------:R-:W-:Y:S02]  /*7360*/  SHF.L.U32 R118, R165, 0x4, RZ ;  /* 0x00000004a5767819 */ /* 0x000fe400000006ff */
[-C--:B------:R-:W-:Y:S02]  /*7370*/  IADD3 R175, PT, PT, R167, R119.reuse, RZ ;  /* 0x00000077a7af7210 */ /* 0x080fe40007ffe0ff */
[----:B------:R-:W-:Y:S02]  /*7380*/  IADD3 R174, PT, PT, R166, R119, RZ ;  /* 0x00000077a6ae7210 */ /* 0x000fe40007ffe0ff */
[----:B------:R-:W-:Y:S01]  /*7390*/  IADD3 R173, PT, PT, R119, R118, RZ ;  /* 0x0000007677ad7210 */ /* 0x000fe20007ffe0ff */
[----:B-1----:R-:W2:Y:S01]  /*73a0*/  LDTM.x64 R4, tmem[UR4] ;  /* 0x00000004000479ee */ /* 0x002ea20008340000 */
[C---:B------:R-:W-:Y:S02]  /*73b0*/  PRMT R81, R88.reuse, 0x8880, RZ ;  /* 0x0000888058517816 */ /* 0x040fe400000000ff */
[----:B------:R-:W-:Y:S02]  /*73c0*/  SHF.R.S32.HI R83, RZ, 0x18, R83 ;  /* 0x00000018ff537819 */ /* 0x000fe40000011453 */
[----:B------:R-:W-:Y:S02]  /*73d0*/  SHF.R.S32.HI R86, RZ, 0x18, R89 ;  /* 0x00000018ff567819 */ /* 0x000fe40000011459 */
[----:B------:R-:W-:Y:S02]  /*73e0*/  SHF.L.U32 R84, R88, 0x8, RZ ;  /* 0x0000000858547819 */ /* 0x000fe400000006ff */
[----:B------:R-:W-:Y:S02]  /*73f0*/  SHF.L.U32 R85, R89, 0x8, RZ ;  /* 0x0000000859557819 */ /* 0x000fe400000006ff */
[----:B------:R-:W-:Y:S02]  /*7400*/  SHF.R.S32.HI R84, RZ, 0x18, R84 ;  /* 0x00000018ff547819 */ /* 0x000fe40000011454 */
[----:B------:R-:W-:Y:S02]  /*7410*/  SHF.R.S32.HI R85, RZ, 0x18, R85 ;  /* 0x00000018ff557819 */ /* 0x000fe40000011455 */
[----:B------:R-:W-:Y:S02]  /*7420*/  SHF.L.U32 R87, R110, 0x8, RZ ;  /* 0x000000086e577819 */ /* 0x000fe400000006ff */
[----:B------:R-:W-:Y:S02]  /*7430*/  ISETP.NE.AND P0, PT, R169, RZ, PT ;  /* 0x000000ffa900720c */ /* 0x000fe40003f05270 */
[----:B------:R-:W-:Y:S02]  /*7440*/  SHF.R.S32.HI R87, RZ, 0x18, R87 ;  /* 0x00000018ff577819 */ /* 0x000fe40000011457 */
[----:B------:R-:W-:Y:S02]  /*7450*/  LEA R124, R162, UR49, 0x3 ;  /* 0x00000031a27c7c11 */ /* 0x000fe4000f8e18ff */
[----:B------:R-:W-:Y:S01]  /*7460*/  @P6 SHF.L.U32 R125, R161, 0x1f, RZ ;  /* 0x0000001fa17d6819 */ /* 0x000fe200000006ff */
[C---:B--2---:R-:W-:Y:S02]  /*7470*/  IMAD R0, R78.reuse, R4, RZ ;  /* 0x000000044e007224 */ /* 0x044fe400078e02ff */
[C---:B---3--:R-:W-:Y:S02]  /*7480*/  IMAD R2, R78.reuse, R5, RZ ;  /* 0x000000054e027224 */ /* 0x048fe400078e02ff */
[----:B------:R-:W-:Y:S02]  /*7490*/  IMAD R3, R78, R6, RZ ;  /* 0x000000064e037224 */ /* 0x000fe400078e02ff */
[-C--:B------:R-:W-:Y:S01]  /*74a0*/  IMAD R0, R81, R82.reuse, R0 ;  /* 0x0000005251007224 */ /* 0x080fe200078e0200 */
[----:B------:R-:W-:Y:S01]  /*74b0*/  SHF.R.S32.HI R81, RZ, 0x18, R88 ;  /* 0x00000018ff517819 */ /* 0x000fe20000011458 */
[-C--:B------:R-:W-:Y:S01]  /*74c0*/  IMAD R2, R83, R82.reuse, R2 ;  /* 0x0000005253027224 */ /* 0x080fe200078e0202 */
[C---:B------:R-:W-:Y:S01]  /*74d0*/  PRMT R83, R89.reuse, 0x8880, RZ ;  /* 0x0000888059537816 */ /* 0x040fe200000000ff */
[----:B------:R-:W-:Y:S01]  /*74e0*/  IMAD R3, R84, R82, R3 ;  /* 0x0000005254037224 */ /* 0x000fe200078e0203 */
[----:B------:R-:W-:Y:S01]  /*74f0*/  SHF.L.U32 R84, R89, 0x10, RZ ;  /* 0x0000001059547819 */ /* 0x000fe200000006ff */
[C---:B------:R-:W-:Y:S02]  /*7500*/  IMAD R7, R78.reuse, R7, RZ ;  /* 0x000000074e077224 */ /* 0x040fe400078e02ff */
[C---:B------:R-:W-:Y:S01]  /*7510*/  IMAD R4, R78.reuse, R8, RZ ;  /* 0x000000084e047224 */ /* 0x040fe200078e02ff */
[----:B------:R-:W-:Y:S01]  /*7520*/  SHF.R.S32.HI R84, RZ, 0x18, R84 ;  /* 0x00000018ff547819 */ /* 0x000fe20000011454 */
[----:B------:R-:W-:Y:S02]  /*7530*/  IMAD R5, R78, R9, RZ ;  /* 0x000000094e057224 */ /* 0x000fe400078e02ff */
[----:B------:R-:W-:Y:S01]  /*7540*/  IMAD R7, R81, R82, R7 ;  /* 0x0000005251077224 */ /* 0x000fe200078e0207 */
[----:B------:R-:W-:Y:S01]  /*7550*/  PRMT R81, R90, 0x8880, RZ ;  /* 0x000088805a517816 */ /* 0x000fe200000000ff */
[----:B------:R-:W-:Y:S02]  /*7560*/  IMAD R6, R78, R10, RZ ;  /* 0x0000000a4e067224 */ /* 0x000fe400078e02ff */
[-C--:B------:R-:W-:Y:S01]  /*7570*/  IMAD R4, R83, R82.reuse, R4 ;  /* 0x0000005253047224 */ /* 0x080fe200078e0204 */
[----:B------:R-:W-:Y:S01]  /*7580*/  I2IP.S8.S32.SAT R93, R7, R3, RZ ;  /* 0x00000003075d7239 */ /* 0x000fe200000014ff */
[----:B------:R-:W-:Y:S01]  /*7590*/  IMAD R5, R84, R82, R5 ;  /* 0x0000005254057224 */ /* 0x000fe200078e0205 */
[----:B------:R-:W-:Y:S01]  /*75a0*/  SHF.L.U32 R83, R90, 0x10, RZ ;  /* 0x000000105a537819 */ /* 0x000fe200000006ff */
[----:B------:R-:W-:Y:S01]  /*75b0*/  IMAD R11, R78, R11, RZ ;  /* 0x0000000b4e0b7224 */ /* 0x000fe200078e02ff */
[----:B------:R-:W-:Y:S01]  /*75c0*/  I2IP.S8.S32.SAT R92, R2, R0, R93 ;  /* 0x00000000025c7239 */ /* 0x000fe2000000145d */
[----:B------:R-:W-:Y:S01]  /*75d0*/  IMAD R6, R85, R82, R6 ;  /* 0x0000005255067224 */ /* 0x000fe200078e0206 */
[----:B------:R-:W-:Y:S01]  /*75e0*/  SHF.R.S32.HI R83, RZ, 0x18, R83 ;  /* 0x00000018ff537819 */ /* 0x000fe20000011453 */
[----:B------:R-:W-:Y:S01]  /*75f0*/  IMAD R8, R78, R12, RZ ;  /* 0x0000000c4e087224 */ /* 0x000fe200078e02ff */
[----:B------:R-:W-:Y:S01]  /*7600*/  SHF.L.U32 R85, R90, 0x8, RZ ;  /* 0x000000085a557819 */ /* 0x000fe200000006ff */
[----:B------:R-:W-:Y:S02]  /*7610*/  IMAD R9, R78, R13, RZ ;  /* 0x0000000d4e097224 */ /* 0x000fe400078e02ff */
[----:B------:R-:W-:Y:S01]  /*7620*/  IMAD R11, R86, R82, R11 ;  /* 0x00000052560b7224 */ /* 0x000fe200078e020b */
[----:B------:R-:W-:Y:S01]  /*7630*/  SHF.R.S32.HI R85, RZ, 0x18, R85 ;  /* 0x00000018ff557819 */ /* 0x000fe20000011455 */
[C---:B------:R-:W-:Y:S01]  /*7640*/  IMAD R10, R78.reuse, R14, RZ ;  /* 0x0000000e4e0a7224 */ /* 0x040fe200078e02ff */
[----:B------:R-:W-:Y:S01]  /*7650*/  SHF.R.S32.HI R86, RZ, 0x18, R91 ;  /* 0x00000018ff567819 */ /* 0x000fe2000001145b */
[----:B------:R-:W-:Y:S01]  /*7660*/  IMAD R8, R81, R82, R8 ;  /* 0x0000005251087224 */ /* 0x000fe200078e0208 */
[----:B------:R-:W-:Y:S01]  /*7670*/  I2IP.S8.S32.SAT R94, R11, R6, RZ ;  /* 0x000000060b5e7239 */ /* 0x000fe200000014ff */
[----:B------:R-:W-:Y:S01]  /*7680*/  IMAD R9, R83, R82, R9 ;  /* 0x0000005253097224 */ /* 0x000fe200078e0209 */
[C---:B------:R-:W-:Y:S01]  /*7690*/  PRMT R83, R91.reuse, 0x8880, RZ ;  /* 0x000088805b537816 */ /* 0x040fe200000000ff */
[----:B------:R-:W-:Y:S01]  /*76a0*/  IMAD.U32 R84, R91, 0x10000, RZ ;  /* 0x000100005b547824 */ /* 0x000fe200078e00ff */
[----:B------:R-:W-:Y:S01]  /*76b0*/  I2IP.S8.S32.SAT R93, R5, R4, R94 ;  /* 0x00000004055d7239 */ /* 0x000fe2000000145e */
[C---:B------:R-:W-:Y:S01]  /*76c0*/  IMAD R15, R78.reuse, R15, RZ ;  /* 0x0000000f4e0f7224 */ /* 0x040fe200078e02ff */
[----:B------:R-:W-:Y:S01]  /*76d0*/  SHF.R.S32.HI R81, RZ, 0x18, R90 ;  /* 0x00000018ff517819 */ /* 0x000fe2000001145a */
[----:B------:R-:W-:Y:S01]  /*76e0*/  IMAD R10, R85, R82, R10 ;  /* 0x00000052550a7224 */ /* 0x000fe200078e020a */
[----:B------:R-:W-:Y:S01]  /*76f0*/  SHF.R.S32.HI R84, RZ, 0x18, R84 ;  /* 0x00000018ff547819 */ /* 0x000fe20000011454 */
[C---:B------:R-:W-:Y:S01]  /*7700*/  IMAD R12, R78.reuse, R16, RZ ;  /* 0x000000104e0c7224 */ /* 0x040fe200078e02ff */
[----:B------:R-:W-:Y:S01]  /*7710*/  SHF.L.U32 R85, R91, 0x8, RZ ;  /* 0x000000085b557819 */ /* 0x000fe200000006ff */
[----:B------:R-:W-:Y:S02]  /*7720*/  IMAD R13, R78, R17, RZ ;  /* 0x000000114e0d7224 */ /* 0x000fe400078e02ff */
[----:B------:R-:W-:Y:S01]  /*7730*/  IMAD R15, R81, R82, R15 ;  /* 0x00000052510f7224 */ /* 0x000fe200078e020f */
[----:B------:R-:W-:Y:S01]  /*7740*/  PRMT R81, R96, 0x8880, RZ ;  /* 0x0000888060517816 */ /* 0x000fe200000000ff */
[----:B------:R-:W-:Y:S01]  /*7750*/  IMAD R14, R78, R18, RZ ;  /* 0x000000124e0e7224 */ /* 0x000fe200078e02ff */
[----:B------:R-:W-:Y:S01]  /*7760*/  SHF.R.S32.HI R85, RZ, 0x18, R85 ;  /* 0x00000018ff557819 */ /* 0x000fe20000011455 */
[----:B------:R-:W-:Y:S01]  /*7770*/  IMAD R12, R83, R82, R12 ;  /* 0x00000052530c7224 */ /* 0x000fe200078e020c */
[----:B------:R-:W-:Y:S01]  /*7780*/  I2IP.S8.S32.SAT R94, R15, R10, RZ ;  /* 0x0000000a0f5e7239 */ /* 0x000fe200000014ff */
[----:B------:R-:W-:Y:S01]  /*7790*/  IMAD R13, R84, R82, R13 ;  /* 0x00000052540d7224 */ /* 0x000fe200078e020d */
[----:B------:R-:W-:Y:S01]  /*77a0*/  SHF.L.U32 R83, R96, 0x10, RZ ;  /* 0x0000001060537819 */ /* 0x000fe200000006ff */
[C---:B------:R-:W-:Y:S01]  /*77b0*/  IMAD R19, R78.reuse, R19, RZ ;  /* 0x000000134e137224 */ /* 0x040fe200078e02ff */
[----:B------:R-:W-:Y:S01]  /*77c0*/  I2IP.S8.S32.SAT R94, R9, R8, R94 ;  /* 0x00000008095e7239 */ /* 0x000fe2000000145e */
[----:B------:R-:W-:Y:S01]  /*77d0*/  IMAD R14, R85, R82, R14 ;  /* 0x00000052550e7224 */ /* 0x000fe200078e020e */
[----:B------:R-:W-:Y:S01]  /*77e0*/  SHF.R.S32.HI R83, RZ, 0x18, R83 ;  /* 0x00000018ff537819 */ /* 0x000fe20000011453 */
[C---:B------:R-:W-:Y:S01]  /*77f0*/  IMAD R16, R78.reuse, R20, RZ ;  /* 0x000000144e107224 */ /* 0x040fe200078e02ff */
[----:B------:R-:W-:Y:S01]  /*7800*/  SHF.L.U32 R84, R97, 0x10, RZ ;  /* 0x0000001061547819 */ /* 0x000fe200000006ff */
[----:B------:R-:W-:Y:S01]  /*7810*/  IMAD R17, R78, R21, RZ ;  /* 0x000000154e117224 */ /* 0x000fe200078e02ff */
[----:B------:R-:W-:Y:S01]  /*7820*/  SHF.L.U32 R85, R96, 0x8, RZ ;  /* 0x0000000860557819 */ /* 0x000fe200000006ff */
[----:B------:R-:W-:Y:S01]  /*7830*/  IMAD R19, R86, R82, R19 ;  /* 0x0000005256137224 */ /* 0x000fe200078e0213 */
[----:B------:R-:W-:Y:S01]  /*7840*/  SHF.R.S32.HI R84, RZ, 0x18, R84 ;  /* 0x00000018ff547819 */ /* 0x000fe20000011454 */
[C---:B------:R-:W-:Y:S01]  /*7850*/  IMAD R18, R78.reuse, R22, RZ ;  /* 0x000000164e127224 */ /* 0x040fe200078e02ff */
[----:B------:R-:W-:Y:S01]  /*7860*/  SHF.R.S32.HI R85, RZ, 0x18, R85 ;  /* 0x00000018ff557819 */ /* 0x000fe20000011455 */
[----:B------:R-:W-:Y:S01]  /*7870*/  IMAD R16, R81, R82, R16 ;  /* 0x0000005251107224 */ /* 0x000fe200078e0210 */
[----:B------:R-:W-:Y:S01]  /*7880*/  I2IP.S8.S32.SAT R95, R19, R14, RZ ;  /* 0x0000000e135f7239 */ /* 0x000fe200000014ff */
[-C--:B------:R-:W-:Y:S01]  /*7890*/  IMAD R17, R83, R82.reuse, R17 ;  /* 0x0000005253117224 */ /* 0x080fe200078e0211 */
[----:B------:R-:W-:Y:S01]  /*78a0*/  PRMT R83, R97, 0x8880, RZ ;  /* 0x0000888061537816 */ /* 0x000fe200000000ff */
[C---:B------:R-:W-:Y:S01]  /*78b0*/  IMAD R23, R78.reuse, R23, RZ ;  /* 0x000000174e177224 */ /* 0x040fe200078e02ff */
[----:B------:R-:W-:Y:S01]  /*78c0*/  SHF.R.S32.HI R81, RZ, 0x18, R96 ;  /* 0x00000018ff517819 */ /* 0x000fe20000011460 */
[----:B------:R-:W-:Y:S01]  /*78d0*/  IMAD R18, R85, R82, R18 ;  /* 0x0000005255127224 */ /* 0x000fe200078e0212 */
[----:B------:R-:W-:Y:S01]  /*78e0*/  SHF.L.U32 R85, R97, 0x8, RZ ;  /* 0x0000000861557819 */ /* 0x000fe200000006ff */
[C---:B------:R-:W-:Y:S01]  /*78f0*/  IMAD R20, R78.reuse, R24, RZ ;  /* 0x000000184e147224 */ /* 0x040fe200078e02ff */
[----:B------:R-:W-:Y:S01]  /*7900*/  I2IP.S8.S32.SAT R95, R13, R12, R95 ;  /* 0x0000000c0d5f7239 */ /* 0x000fe2000000145f */
[----:B------:R-:W-:Y:S01]  /*7910*/  IMAD R21, R78, R25, RZ ;  /* 0x000000194e157224 */ /* 0x000fe200078e02ff */
[----:B------:R-:W-:Y:S01]  /*7920*/  SHF.R.S32.HI R85, RZ, 0x18, R85 ;  /* 0x00000018ff557819 */ /* 0x000fe20000011455 */
[----:B------:R-:W-:Y:S01]  /*7930*/  IMAD R23, R81, R82, R23 ;  /* 0x0000005251177224 */ /* 0x000fe200078e0217 */
[----:B------:R-:W-:Y:S01]  /*7940*/  PRMT R81, R98, 0x8880, RZ ;  /* 0x0000888062517816 */ /* 0x000fe200000000ff */
[----:B------:R-:W-:Y:S01]  /*7950*/  IMAD R22, R78, R26, RZ ;  /* 0x0000001a4e167224 */ /* 0x000fe200078e02ff */
[----:B------:R1:W-:Y:S01]  /*7960*/  STS.128 [R155+UR49+0x4400], R92 ;  /* 0x0044005c9b007988 */ /* 0x0003e20008000c31 */
[----:B------:R-:W-:Y:S01]  /*7970*/  IMAD R20, R83, R82, R20 ;  /* 0x0000005253147224 */ /* 0x000fe200078e0214 */
[----:B------:R-:W-:Y:S01]  /*7980*/  I2IP.S8.S32.SAT R100, R23, R18, RZ ;  /* 0x0000001217647239 */ /* 0x000fe200000014ff */
[----:B------:R-:W-:Y:S01]  /*7990*/  IMAD R21, R84, R82, R21 ;  /* 0x0000005254157224 */ /* 0x000fe200078e0215 */
[----:B------:R-:W-:Y:S01]  /*79a0*/  SHF.R.S32.HI R86, RZ, 0x18, R97 ;  /* 0x00000018ff567819 */ /* 0x000fe20000011461 */
[----:B------:R-:W-:Y:S01]  /*79b0*/  IMAD.U32 R83, R98, 0x10000, RZ ;  /* 0x0001000062537824 */ /* 0x000fe200078e00ff */
[----:B------:R-:W-:Y:S01]  /*79c0*/  I2IP.S8.S32.SAT R100, R17, R16, R100 ;  /* 0x0000001011647239 */ /* 0x000fe20000001464 */
[----:B------:R-:W-:Y:S01]  /*79d0*/  IMAD R27, R78, R27, RZ ;  /* 0x0000001b4e1b7224 */ /* 0x000fe200078e02ff */
[----:B------:R-:W-:Y:S01]  /*79e0*/  SHF.L.U32 R84, R99, 0x10, RZ ;  /* 0x0000001063547819 */ /* 0x000fe200000006ff */
[----:B------:R-:W-:Y:S01]  /*79f0*/  IMAD R22, R85, R82, R22 ;  /* 0x0000005255167224 */ /* 0x000fe200078e0216 */
[----:B------:R-:W-:Y:S01]  /*7a00*/  SHF.L.U32 R85, R98, 0x8, RZ ;  /* 0x0000000862557819 */ /* 0x000fe200000006ff */
[C---:B------:R-:W-:Y:S01]  /*7a10*/  IMAD R24, R78.reuse, R28, RZ ;  /* 0x0000001c4e187224 */ /* 0x040fe200078e02ff */
[----:B------:R-:W-:Y:S01]  /*7a20*/  SHF.R.S32.HI R83, RZ, 0x18, R83 ;  /* 0x00000018ff537819 */ /* 0x000fe20000011453 */
[----:B------:R-:W-:Y:S01]  /*7a30*/  IMAD R25, R78, R29, RZ ;  /* 0x0000001d4e197224 */ /* 0x000fe200078e02ff */
[----:B------:R-:W-:Y:S01]  /*7a40*/  SHF.R.S32.HI R84, RZ, 0x18, R84 ;  /* 0x00000018ff547819 */ /* 0x000fe20000011454 */
[----:B------:R-:W-:Y:S01]  /*7a50*/  IMAD R27, R86, R82, R27 ;  /* 0x00000052561b7224 */ /* 0x000fe200078e021b */
[----:B------:R-:W-:Y:S01]  /*7a60*/  SHF.R.S32.HI R85, RZ, 0x18, R85 ;  /* 0x00000018ff557819 */ /* 0x000fe20000011455 */
[C---:B------:R-:W-:Y:S01]  /*7a70*/  IMAD R26, R78.reuse, R30, RZ ;  /* 0x0000001e4e1a7224 */ /* 0x040fe200078e02ff */
[----:B------:R-:W-:Y:S01]  /*7a80*/  SHF.R.S32.HI R86, RZ, 0x18, R99 ;  /* 0x00000018ff567819 */ /* 0x000fe20000011463 */
[----:B------:R-:W-:Y:S01]  /*7a90*/  IMAD R24, R81, R82, R24 ;  /* 0x0000005251187224 */ /* 0x000fe200078e0218 */
[----:B------:R-:W-:Y:S01]  /*7aa0*/  I2IP.S8.S32.SAT R101, R27, R22, RZ ;  /* 0x000000161b657239 */ /* 0x000fe200000014ff */
[----:B------:R-:W-:Y:S01]  /*7ab0*/  IMAD R25, R83, R82, R25 ;  /* 0x0000005253197224 */ /* 0x000fe200078e0219 */
[----:B------:R-:W-:Y:S01]  /*7ac0*/  SHF.R.S32.HI R81, RZ, 0x18, R98 ;  /* 0x00000018ff517819 */ /* 0x000fe20000011462 */
[C---:B------:R-:W-:Y:S01]  /*7ad0*/  IMAD R31, R78.reuse, R31, RZ ;  /* 0x0000001f4e1f7224 */ /* 0x040fe200078e02ff */
[----:B------:R-:W-:Y:S01]  /*7ae0*/  I2IP.S8.S32.SAT R101, R21, R20, R101 ;  /* 0x0000001415657239 */ /* 0x000fe20000001465 */
[----:B------:R-:W-:Y:S01]  /*7af0*/  IMAD R26, R85, R82, R26 ;  /* 0x00000052551a7224 */ /* 0x000fe200078e021a */
[C---:B------:R-:W-:Y:S01]  /*7b00*/  PRMT R83, R99.reuse, 0x8880, RZ ;  /* 0x0000888063537816 */ /* 0x040fe200000000ff */
[C---:B------:R-:W-:Y:S01]  /*7b10*/  IMAD R28, R78.reuse, R32, RZ ;  /* 0x000000204e1c7224 */ /* 0x040fe200078e02ff */
[----:B------:R-:W-:Y:S01]  /*7b20*/  SHF.L.U32 R85, R99, 0x8, RZ ;  /* 0x0000000863557819 */ /* 0x000fe200000006ff */
[C---:B------:R-:W-:Y:S02]  /*7b30*/  IMAD R29, R78.reuse, R33, RZ ;  /* 0x000000214e1d7224 */ /* 0x040fe400078e02ff */
[----:B------:R-:W-:Y:S01]  /*7b40*/  IMAD R31, R81, R82, R31 ;  /* 0x00000052511f7224 */ /* 0x000fe200078e021f */
[----:B------:R-:W-:Y:S01]  /*7b50*/  SHF.R.S32.HI R85, RZ, 0x18, R85 ;  /* 0x00000018ff557819 */ /* 0x000fe20000011455 */
[----:B------:R-:W-:Y:S01]  /*7b60*/  IMAD R30, R78, R34, RZ ;  /* 0x000000224e1e7224 */ /* 0x000fe200078e02ff */
[----:B------:R-:W-:Y:S01]  /*7b70*/  PRMT R81, R104, 0x8880, RZ ;  /* 0x0000888068517816 */ /* 0x000fe200000000ff */
[----:B------:R-:W-:Y:S01]  /*7b80*/  IMAD R28, R83, R82, R28 ;  /* 0x00000052531c7224 */ /* 0x000fe200078e021c */
[----:B------:R-:W-:Y:S01]  /*7b90*/  I2IP.S8.S32.SAT R102, R31, R26, RZ ;  /* 0x0000001a1f667239 */ /* 0x000fe200000014ff */
[----:B------:R-:W-:Y:S01]  /*7ba0*/  IMAD R29, R84, R82, R29 ;  /* 0x00000052541d7224 */ /* 0x000fe200078e021d */
[----:B------:R-:W-:Y:S01]  /*7bb0*/  SHF.L.U32 R83, R104, 0x10, RZ ;  /* 0x0000001068537819 */ /* 0x000fe200000006ff */
[----:B------:R-:W-:Y:S01]  /*7bc0*/  IMAD R35, R78, R35, RZ ;  /* 0x000000234e237224 */ /* 0x000fe200078e02ff */
[----:B------:R-:W-:Y:S01]  /*7bd0*/  I2IP.S8.S32.SAT R102, R25, R24, R102 ;  /* 0x0000001819667239 */ /* 0x000fe20000001466 */
[----:B------:R-:W-:Y:S01]  /*7be0*/  IMAD R30, R85, R82, R30 ;  /* 0x00000052551e7224 */ /* 0x000fe200078e021e */
[----:B------:R-:W-:Y:S01]  /*7bf0*/  SHF.L.U32 R85, R104, 0x8, RZ ;  /* 0x0000000868557819 */ /* 0x000fe200000006ff */
[C---:B------:R-:W-:Y:S01]  /*7c00*/  IMAD R32, R78.reuse, R36, RZ ;  /* 0x000000244e207224 */ /* 0x040fe200078e02ff */
[----:B------:R-:W-:Y:S01]  /*7c10*/  SHF.R.S32.HI R83, RZ, 0x18, R83 ;  /* 0x00000018ff537819 */ /* 0x000fe20000011453 */
[----:B------:R-:W-:Y:S01]  /*7c20*/  IMAD R33, R78, R37, RZ ;  /* 0x000000254e217224 */ /* 0x000fe200078e02ff */
[----:B------:R-:W-:Y:S01]  /*7c30*/  SHF.R.S32.HI R85, RZ, 0x18, R85 ;  /* 0x00000018ff557819 */ /* 0x000fe20000011455 */
[----:B------:R-:W-:Y:S01]  /*7c40*/  IMAD R35, R86, R82, R35 ;  /* 0x0000005256237224 */ /* 0x000fe200078e0223 */
[----:B------:R-:W-:Y:S01]  /*7c50*/  PRMT R84, R105, 0x8880, RZ ;  /* 0x0000888069547816 */ /* 0x000fe200000000ff */
[----:B------:R-:W-:Y:S01]  /*7c60*/  IMAD R34, R78, R38, RZ ;  /* 0x000000264e227224 */ /* 0x000fe200078e02ff */
[----:B------:R-:W-:Y:S01]  /*7c70*/  SHF.L.U32 R86, R108, 0x10, RZ ;  /* 0x000000106c567819 */ /* 0x000fe200000006ff */
[----:B------:R-:W-:Y:S01]  /*7c80*/  IMAD R32, R81, R82, R32 ;  /* 0x0000005251207224 */ /* 0x000fe200078e0220 */
[----:B------:R-:W-:Y:S01]  /*7c90*/  SHF.R.S32.HI R81, RZ, 0x18, R104 ;  /* 0x00000018ff517819 */ /* 0x000fe20000011468 */
[C---:B------:R-:W-:Y:S01]  /*7ca0*/  IMAD R39, R78.reuse, R39, RZ ;  /* 0x000000274e277224 */ /* 0x040fe200078e02ff */
[----:B------:R-:W-:Y:S01]  /*7cb0*/  I2IP.S8.S32.SAT R103, R35, R30, RZ ;  /* 0x0000001e23677239 */ /* 0x000fe200000014ff */
[-C--:B------:R-:W-:Y:S02]  /*7cc0*/  IMAD R33, R83, R82.reuse, R33 ;  /* 0x0000005253217224 */ /* 0x080fe400078e0221 */
[----:B------:R-:W-:Y:S01]  /*7cd0*/  IMAD R34, R85, R82, R34 ;  /* 0x0000005255227224 */ /* 0x000fe200078e0222 */
[----:B------:R-:W-:Y:S01]  /*7ce0*/  I2IP.S8.S32.SAT R103, R29, R28, R103 ;  /* 0x0000001c1d677239 */ /* 0x000fe20000001467 */
[C---:B------:R-:W-:Y:S01]  /*7cf0*/  IMAD.U32 R83, R105.reuse, 0x10000, RZ ;  /* 0x0001000069537824 */ /* 0x040fe200078e00ff */
[----:B------:R-:W-:Y:S01]  /*7d00*/  SHF.L.U32 R85, R105, 0x8, RZ ;  /* 0x0000000869557819 */ /* 0x000fe200000006ff */
[----:B------:R-:W-:Y:S01]  /*7d10*/  IMAD R39, R81, R82, R39 ;  /* 0x0000005251277224 */ /* 0x000fe200078e0227 */
[----:B------:R-:W-:Y:S01]  /*7d20*/  MOV R81, R84 ;  /* 0x0000005400517202 */ /* 0x000fe20000000f00 */
[C---:B------:R-:W-:Y:S01]  /*7d30*/  IMAD R36, R78.reuse, R40, RZ ;  /* 0x000000284e247224 */ /* 0x040fe200078e02ff */
[----:B------:R-:W-:Y:S01]  /*7d40*/  SHF.R.S32.HI R83, RZ, 0x18, R83 ;  /* 0x00000018ff537819 */ /* 0x000fe20000011453 */
[C---:B------:R-:W-:Y:S01]  /*7d50*/  IMAD R37, R78.reuse, R41, RZ ;  /* 0x000000294e257224 */ /* 0x040fe200078e02ff */
[----:B------:R-:W-:Y:S01]  /*7d60*/  SHF.R.S32.HI R85, RZ, 0x18, R85 ;  /* 0x00000018ff557819 */ /* 0x000fe20000011455 */
[C---:B------:R-:W-:Y:S01]  /*7d70*/  IMAD R38, R78.reuse, R42, RZ ;  /* 0x0000002a4e267224 */ /* 0x040fe200078e02ff */
[----:B------:R1:W-:Y:S01]  /*7d80*/  STS.128 [R175+0x4400], R100 ;  /* 0x00440064af007388 */ /* 0x0003e20000000c00 */
[----:B------:R-:W-:Y:S01]  /*7d90*/  IMAD R36, R81, R82, R36 ;  /* 0x0000005251247224 */ /* 0x000fe200078e0224 */
[----:B------:R-:W-:Y:S01]  /*7da0*/  I2IP.S8.S32.SAT R112, R39, R34, RZ ;  /* 0x0000002227707239 */ /* 0x000fe200000014ff */
[-C--:B------:R-:W-:Y:S01]  /*7db0*/  IMAD R37, R83, R82.reuse, R37 ;  /* 0x0000005253257224 */ /* 0x080fe200078e0225 */
[----:B------:R-:W-:Y:S01]  /*7dc0*/  SHF.R.S32.HI R84, RZ, 0x18, R105 ;  /* 0x00000018ff547819 */ /* 0x000fe20000011469 */
[----:B------:R-:W-:Y:S01]  /*7dd0*/  IMAD R43, R78, R43, RZ ;  /* 0x0000002b4e2b7224 */ /* 0x000fe200078e02ff */
[C---:B------:R-:W-:Y:S01]  /*7de0*/  SHF.L.U32 R83, R106.reuse, 0x10, RZ ;  /* 0x000000106a537819 */ /* 0x040fe200000006ff */
[----:B------:R-:W-:Y:S01]  /*7df0*/  IMAD R38, R85, R82, R38 ;  /* 0x0000005255267224 */ /* 0x000fe200078e0226 */
[----:B------:R-:W-:Y:S01]  /*7e00*/  PRMT R81, R106, 0x8880, RZ ;  /* 0x000088806a517816 */ /* 0x000fe200000000ff */
[----:B------:R-:W-:Y:S01]  /*7e10*/  IMAD R40, R78, R44, RZ ;  /* 0x0000002c4e287224 */ /* 0x000fe200078e02ff */
[----:B------:R-:W-:Y:S01]  /*7e20*/  SHF.L.U32 R85, R106, 0x8, RZ ;  /* 0x000000086a557819 */ /* 0x000fe200000006ff */
[----:B------:R-:W-:Y:S01]  /*7e30*/  IMAD R41, R78, R45, RZ ;  /* 0x0000002d4e297224 */ /* 0x000fe200078e02ff */
[----:B------:R-:W-:Y:S01]  /*7e40*/  SHF.R.S32.HI R83, RZ, 0x18, R83 ;  /* 0x00000018ff537819 */ /* 0x000fe20000011453 */
[----:B------:R-:W-:Y:S01]  /*7e50*/  IMAD R43, R84, R82, R43 ;  /* 0x00000052542b7224 */ /* 0x000fe200078e022b */
[----:B------:R-:W-:Y:S01]  /*7e60*/  SHF.R.S32.HI R85, RZ, 0x18, R85 ;  /* 0x00000018ff557819 */ /* 0x000fe20000011455 */
[C---:B------:R-:W-:Y:S01]  /*7e70*/  IMAD R42, R78.reuse, R46, RZ ;  /* 0x0000002e4e2a7224 */ /* 0x040fe200078e02ff */
[----:B------:R-:W-:Y:S01]  /*7e80*/  I2IP.S8.S32.SAT R112, R33, R32, R112 ;  /* 0x0000002021707239 */ /* 0x000fe20000001470 */
[----:B------:R-:W-:Y:S01]  /*7e90*/  IMAD R40, R81, R82, R40 ;  /* 0x0000005251287224 */ /* 0x000fe200078e0228 */
[----:B------:R-:W-:Y:S01]  /*7ea0*/  SHF.R.S32.HI R84, RZ, 0x18, R106 ;  /* 0x00000018ff547819 */ /* 0x000fe2000001146a */
[----:B------:R-:W-:Y:S01]  /*7eb0*/  IMAD R47, R78, R47, RZ ;  /* 0x0000002f4e2f7224 */ /* 0x000fe200078e02ff */
[----:B------:R-:W-:Y:S01]  /*7ec0*/  I2IP.S8.S32.SAT R113, R43, R38, RZ ;  /* 0x000000262b717239 */ /* 0x000fe200000014ff */
[-C--:B------:R-:W-:Y:S01]  /*7ed0*/  IMAD R41, R83, R82.reuse, R41 ;  /* 0x0000005253297224 */ /* 0x080fe200078e0229 */
[----:B------:R-:W-:Y:S01]  /*7ee0*/  PRMT R81, R107, 0x8880, RZ ;  /* 0x000088806b517816 */ /* 0x000fe200000000ff */
[-C--:B------:R-:W-:Y:S01]  /*7ef0*/  IMAD R42, R85, R82.reuse, R42 ;  /* 0x00000052552a7224 */ /* 0x080fe200078e022a */
[----:B------:R-:W-:Y:S01]  /*7f00*/  SHF.L.U32 R83, R107, 0x10, RZ ;  /* 0x000000106b537819 */ /* 0x000fe200000006ff */
[----:B------:R-:W-:Y:S01]  /*7f10*/  IMAD R47, R84, R82, R47 ;  /* 0x00000052542f7224 */ /* 0x000fe200078e022f */
[----:B------:R-:W-:Y:S01]  /*7f20*/  I2IP.S8.S32.SAT R113, R37, R36, R113 ;  /* 0x0000002425717239 */ /* 0x000fe20000001471 */
[C---:B------:R-:W-:Y:S01]  /*7f30*/  IMAD R44, R78.reuse, R48, RZ ;  /* 0x000000304e2c7224 */ /* 0x040fe200078e02ff */
[----:B------:R-:W-:Y:S01]  /*7f40*/  SHF.R.S32.HI R83, RZ, 0x18, R83 ;  /* 0x00000018ff537819 */ /* 0x000fe20000011453 */
[----:B------:R-:W-:Y:S01]  /*7f50*/  IMAD.SHL.U32 R84, R107, 0x100, RZ ;  /* 0x000001006b547824 */ /* 0x000fe200078e00ff */
[----:B------:R-:W-:Y:S01]  /*7f60*/  I2IP.S8.S32.SAT R114, R47, R42, RZ ;  /* 0x0000002a2f727239 */ /* 0x000fe200000014ff */
[----:B------:R-:W-:Y:S01]  /*7f70*/  IMAD R45, R78, R49, RZ ;  /* 0x000000314e2d7224 */ /* 0x000fe200078e02ff */
[----:B------:R-:W-:Y:S01]  /*7f80*/  PRMT R85, R108, 0x8880, RZ ;  /* 0x000088806c557816 */ /* 0x000fe200000000ff */
[----:B------:R-:W-:Y:S01]  /*7f90*/  IMAD R44, R81, R82, R44 ;  /* 0x00000052512c7224 */ /* 0x000fe200078e022c */
[----:B------:R-:W-:Y:S01]  /*7fa0*/  SHF.R.S32.HI R81, RZ, 0x18, R84 ;  /* 0x00000018ff517819 */ /* 0x000fe20000011454 */
[C---:B------:R-:W-:Y:S01]  /*7fb0*/  IMAD R46, R78.reuse, R50, RZ ;  /* 0x000000324e2e7224 */ /* 0x040fe200078e02ff */
[----:B------:R-:W-:Y:S01]  /*7fc0*/  I2IP.S8.S32.SAT R114, R41, R40, R114 ;  /* 0x0000002829727239 */ /* 0x000fe20000001472 */
[----:B------:R-:W-:Y:S01]  /*7fd0*/  IMAD R45, R83, R82, R45 ;  /* 0x00000052532d7224 */ /* 0x000fe200078e022d */
[----:B------:R-:W-:Y:S01]  /*7fe0*/  SHF.R.S32.HI R83, RZ, 0x18, R107 ;  /* 0x00000018ff537819 */ /* 0x000fe2000001146b */
[----:B------:R-:W-:Y:S01]  /*7ff0*/  IMAD R51, R78, R51, RZ ;  /* 0x000000334e337224 */ /* 0x000fe200078e02ff */
[----:B------:R-:W-:Y:S01]  /*8000*/  SHF.L.U32 R84, R108, 0x8, RZ ;  /* 0x000000086c547819 */ /* 0x000fe200000006ff */
[C---:B------:R-:W-:Y:S02]  /*8010*/  IMAD R48, R78.reuse, R52, RZ ;  /* 0x000000344e307224 */ /* 0x040fe400078e02ff */
[-C--:B------:R-:W-:Y:S01]  /*8020*/  IMAD R46, R81, R82.reuse, R46 ;  /* 0x00000052512e7224 */ /* 0x080fe200078e022e */
[----:B------:R-:W-:Y:S01]  /*8030*/  SHF.R.S32.HI R81, RZ, 0x18, R86 ;  /* 0x00000018ff517819 */ /* 0x000fe20000011456 */
[C---:B------:R-:W-:Y:S01]  /*8040*/  IMAD R49, R78.reuse, R53, RZ ;  /* 0x000000354e317224 */ /* 0x040fe200078e02ff */
[----:B------:R-:W-:Y:S01]  /*8050*/  SHF.R.S32.HI R86, RZ, 0x18, R111 ;  /* 0x00000018ff567819 */ /* 0x000fe2000001146f */
[----:B------:R-:W-:Y:S01]  /*8060*/  IMAD R51, R83, R82, R51 ;  /* 0x0000005253337224 */ /* 0x000fe200078e0233 */
[----:B------:R-:W-:Y:S01]  /*8070*/  SHF.R.S32.HI R83, RZ, 0x18, R84 ;  /* 0x00000018ff537819 */ /* 0x000fe20000011454 */
[C---:B------:R-:W-:Y:S01]  /*8080*/  IMAD R50, R78.reuse, R54, RZ ;  /* 0x000000364e327224 */ /* 0x040fe200078e02ff */
[----:B------:R-:W-:Y:S01]  /*8090*/  SHF.R.S32.HI R84, RZ, 0x18, R108 ;  /* 0x00000018ff547819 */ /* 0x000fe2000001146c */
[----:B------:R-:W-:Y:S01]  /*80a0*/  IMAD R48, R85, R82, R48 ;  /* 0x0000005255307224 */ /* 0x000fe200078e0230 */
[----:B------:R-:W-:Y:S01]  /*80b0*/  I2IP.S8.S32.SAT R115, R51, R46, RZ ;  /* 0x0000002e33737239 */ /* 0x000fe200000014ff */
[C---:B------:R-:W-:Y:S01]  /*80c0*/  IMAD R55, R78.reuse, R55, RZ ;  /* 0x000000374e377224 */ /* 0x040fe200078e02ff */
[----:B------:R-:W-:Y:S01]  /*80d0*/  SHF.L.U32 R85, R109, 0x10, RZ ;  /* 0x000000106d557819 */ /* 0x000fe200000006ff */
[----:B------:R-:W-:Y:S01]  /*80e0*/  IMAD R49, R81, R82, R49 ;  /* 0x0000005251317224 */ /* 0x000fe200078e0231 */
[----:B------:R-:W-:Y:S01]  /*80f0*/  PRMT R81, R109, 0x8880, RZ ;  /* 0x000088806d517816 */ /* 0x000fe200000000ff */
[----:B------:R-:W-:Y:S01]  /*8100*/  IMAD R52, R78, R56, RZ ;  /* 0x000000384e347224 */ /* 0x000fe200078e02ff */
[----:B------:R-:W-:Y:S01]  /*8110*/  I2IP.S8.S32.SAT R115, R45, R44, R115 ;  /* 0x0000002c2d737239 */ /* 0x000fe20000001473 */
[-C--:B------:R-:W-:Y:S01]  /*8120*/  IMAD R50, R83, R82.reuse, R50 ;  /* 0x0000005253327224 */ /* 0x080fe200078e0232 */
[----:B------:R-:W-:Y:S01]  /*8130*/  SHF.R.S32.HI R83, RZ, 0x18, R85 ;  /* 0x00000018ff537819 */ /* 0x000fe20000011455 */
[-C--:B------:R-:W-:Y:S01]  /*8140*/  IMAD R55, R84, R82.reuse, R55 ;  /* 0x0000005254377224 */ /* 0x080fe200078e0237 */
[----:B------:R-:W-:Y:S01]  /*8150*/  PRMT R85, R110, 0x8880, RZ ;  /* 0x000088806e557816 */ /* 0x000fe200000000ff */
[----:B------:R-:W-:Y:S01]  /*8160*/  IMAD R52, R81, R82, R52 ;  /* 0x0000005251347224 */ /* 0x000fe200078e0234 */
[----:B------:R-:W-:Y:S01]  /*8170*/  SHF.L.U32 R81, R109, 0x8, RZ ;  /* 0x000000086d517819 */ /* 0x000fe200000006ff */
[C---:B------:R-:W-:Y:S01]  /*8180*/  IMAD R53, R78.reuse, R57, RZ ;  /* 0x000000394e357224 */ /* 0x040fe200078e02ff */
[----:B------:R1:W-:Y:S01]  /*8190*/  STS.128 [R174+0x4400], R112 ;  /* 0x00440070ae007388 */ /* 0x0003e20000000c00 */
[----:B------:R-:W-:Y:S01]  /*81a0*/  IMAD R54, R78, R58, RZ ;  /* 0x0000003a4e367224 */ /* 0x000fe200078e02ff */
[----:B------:R-:W-:Y:S01]  /*81b0*/  SHF.R.S32.HI R81, RZ, 0x18, R81 ;  /* 0x00000018ff517819 */ /* 0x000fe20000011451 */
[----:B------:R-:W-:Y:S01]  /*81c0*/  IMAD R53, R83, R82, R53 ;  /* 0x0000005253357224 */ /* 0x000fe200078e0235 */
[----:B------:R-:W-:Y:S01]  /*81d0*/  SHF.L.U32 R84, R110, 0x10, RZ ;  /* 0x000000106e547819 */ /* 0x000fe200000006ff */
[C---:B------:R-:W-:Y:S01]  /*81e0*/  IMAD R59, R78.reuse, R59, RZ ;  /* 0x0000003b4e3b7224 */ /* 0x040fe200078e02ff */
[----:B------:R-:W-:Y:S01]  /*81f0*/  SHF.R.S32.HI R83, RZ, 0x18, R109 ;  /* 0x00000018ff537819 */ /* 0x000fe2000001146d */
[C---:B------:R-:W-:Y:S01]  /*8200*/  IMAD R56, R78.reuse, R60, RZ ;  /* 0x0000003c4e387224 */ /* 0x040fe200078e02ff */
[----:B------:R-:W-:Y:S01]  /*8210*/  I2IP.S8.S32.SAT R120, R55, R50, RZ ;  /* 0x0000003237787239 */ /* 0x000fe200000014ff */
[----:B------:R-:W-:Y:S01]  /*8220*/  IMAD R54, R81, R82, R54 ;  /* 0x0000005251367224 */ /* 0x000fe200078e0236 */
[----:B------:R-:W-:Y:S01]  /*8230*/  SHF.R.S32.HI R84, RZ, 0x18, R84 ;  /* 0x00000018ff547819 */ /* 0x000fe20000011454 */
[----:B------:R-:W-:Y:S01]  /*8240*/  IMAD R57, R78, R61, RZ ;  /* 0x0000003d4e397224 */ /* 0x000fe200078e02ff */
[----:B------:R-:W-:Y:S01]  /*8250*/  I2IP.S8.S32.SAT R120, R49, R48, R120 ;  /* 0x0000003031787239 */ /* 0x000fe20000001478 */
[-C--:B------:R-:W-:Y:S01]  /*8260*/  IMAD R59, R83, R82.reuse, R59 ;  /* 0x00000052533b7224 */ /* 0x080fe200078e023b */
[----:B------:R-:W-:Y:S01]  /*8270*/  PRMT R83, R111, 0x8880, RZ ;  /* 0x000088806f537816 */ /* 0x000fe200000000ff */
[-C--:B------:R-:W-:Y:S01]  /*8280*/  IMAD R56, R85, R82.reuse, R56 ;  /* 0x0000005255387224 */ /* 0x080fe200078e0238 */
[----:B------:R-:W-:Y:S01]  /*8290*/  SHF.R.S32.HI R81, RZ, 0x18, R110 ;  /* 0x00000018ff517819 */ /* 0x000fe2000001146e */
[----:B------:R-:W-:Y:S01]  /*82a0*/  IMAD R57, R84, R82, R57 ;  /* 0x0000005254397224 */ /* 0x000fe200078e0239 */
[----:B------:R-:W-:Y:S01]  /*82b0*/  I2IP.S8.S32.SAT R121, R59, R54, RZ ;  /* 0x000000363b797239 */ /* 0x000fe200000014ff */
[C---:B------:R-:W-:Y:S01]  /*82c0*/  IMAD R58, R78.reuse, R62, RZ ;  /* 0x0000003e4e3a7224 */ /* 0x040fe200078e02ff */
[C---:B------:R-:W-:Y:S01]  /*82d0*/  SHF.L.U32 R85, R111.reuse, 0x8, RZ ;  /* 0x000000086f557819 */ /* 0x040fe200000006ff */
[----:B------:R-:W-:Y:S01]  /*82e0*/  IMAD.U32 R84, R111, 0x10000, RZ ;  /* 0x000100006f547824 */ /* 0x000fe200078e00ff */
[----:B------:R-:W-:Y:S01]  /*82f0*/  I2IP.S8.S32.SAT R121, R53, R52, R121 ;  /* 0x0000003435797239 */ /* 0x000fe20000001479 */
[C---:B------:R-:W-:Y:S01]  /*8300*/  IMAD R63, R78.reuse, R63, RZ ;  /* 0x0000003f4e3f7224 */ /* 0x040fe200078e02ff */
[----:B------:R-:W-:Y:S01]  /*8310*/  SHF.R.S32.HI R85, RZ, 0x18, R85 ;  /* 0x00000018ff557819 */ /* 0x000fe20000011455 */
[C---:B------:R-:W-:Y:S01]  /*8320*/  IMAD R60, R78.reuse, R64, RZ ;  /* 0x000000404e3c7224 */ /* 0x040fe200078e02ff */
[----:B------:R-:W-:Y:S01]  /*8330*/  SHF.R.S32.HI R84, RZ, 0x18, R84 ;  /* 0x00000018ff547819 */ /* 0x000fe20000011454 */
[-C--:B------:R-:W-:Y:S02]  /*8340*/  IMAD R58, R87, R82.reuse, R58 ;  /* 0x00000052573a7224 */ /* 0x080fe400078e023a */
[C---:B------:R-:W-:Y:S02]  /*8350*/  IMAD R61, R78.reuse, R65, RZ ;  /* 0x000000414e3d7224 */ /* 0x040fe400078e02ff */
[-C--:B------:R-:W-:Y:S02]  /*8360*/  IMAD R63, R81, R82.reuse, R63 ;  /* 0x00000052513f7224 */ /* 0x080fe400078e023f */
[----:B------:R-:W-:Y:S02]  /*8370*/  IMAD R60, R83, R82, R60 ;  /* 0x00000052533c7224 */ /* 0x000fe400078e023c */
[----:B------:R-:W-:Y:S01]  /*8380*/  IMAD R62, R78, R66, RZ ;  /* 0x000000424e3e7224 */ /* 0x000fe200078e02ff */
[----:B------:R-:W-:Y:S01]  /*8390*/  I2IP.S8.S32.SAT R122, R63, R58, RZ ;  /* 0x0000003a3f7a7239 */ /* 0x000fe200000014ff */
[----:B------:R-:W-:Y:S02]  /*83a0*/  IMAD R61, R84, R82, R61 ;  /* 0x00000052543d7224 */ /* 0x000fe400078e023d */
[----:B------:R-:W-:Y:S01]  /*83b0*/  IMAD R67, R78, R67, RZ ;  /* 0x000000434e437224 */ /* 0x000fe200078e02ff */
[----:B------:R-:W-:Y:S01]  /*83c0*/  I2IP.S8.S32.SAT R122, R57, R56, R122 ;  /* 0x00000038397a7239 */ /* 0x000fe2000000147a */
[-C--:B------:R-:W-:Y:S02]  /*83d0*/  IMAD R62, R85, R82.reuse, R62 ;  /* 0x00000052553e7224 */ /* 0x080fe400078e023e */
[----:B------:R-:W-:Y:S05]  /*83e0*/  IMAD R67, R86, R82, R67 ;  /* 0x0000005256437224 */ /* 0x000fea00078e0243 */
[----:B------:R-:W-:Y:S04]  /*83f0*/  I2IP.S8.S32.SAT R123, R67, R62, RZ ;  /* 0x0000003e437b7239 */ /* 0x000fe800000014ff */
[----:B------:R-:W-:Y:S05]  /*8400*/  I2IP.S8.S32.SAT R123, R61, R60, R123 ;  /* 0x0000003c3d7b7239 */ /* 0x000fea000000147b */
[----:B------:R1:W-:Y:S01]  /*8410*/  STS.128 [R173+0x4400], R120 ;  /* 0x00440078ad007388 */ /* 0x0003e20000000c00 */
[----:B------:R-:W-:Y:S01]  /*8420*/  @!PT LDS RZ, [RZ] ;  /* 0x00000000fffff984 */ /* 0x000fe20000000800 */
[----:B------:R-:W-:Y:S01]  /*8430*/  @!PT LDS RZ, [RZ] ;  /* 0x00000000fffff984 */ /* 0x000fe20000000800 */
[----:B------:R-:W-:Y:S01]  /*8440*/  @!PT LDS RZ, [RZ] ;  /* 0x00000000fffff984 */ /* 0x000fe20000000800 */
[----:B------:R-:W-:Y:S01]  /*8450*/  @!PT LDS RZ, [RZ] ;  /* 0x00000000fffff984 */ /* 0x000fe20000000800 */
[----:B------:R2:W-:Y:S07]  /*8460*/  MEMBAR.ALL.CTA ;  /* 0x0000000000007992 */ /* 0x0005ee0000008000 */
[----:B--2---:R-:W2:Y:S02]  /*8470*/  FENCE.VIEW.ASYNC.S ;  /* 0x00000000000073c6 */ /* 0x004ea40000000000 */
[----:B--2---:R-:W-:Y:S06]  /*8480*/  BAR.SYNC.DEFER_BLOCKING 0x1, 0x80 ;  /* 0x0042000000007b1d */ /* 0x004fec0000010000 */
[----:B------:R-:W-:Y:S05]  /*8490*/  @P0 BRA `(.L_x_142) ;  /* 0x0000000000280947 */ /* 0x000fea0003800000 */
[----:B------:R-:W-:Y:S02]  /*84a0*/  UIADD3 UR4, UPT, UPT, UR49, 0x4400, URZ ;  /* 0x0000440031047890 */ /* 0x000fe4000fffe0ff */
[----:B------:R-:W-:Y:S01]  /*84b0*/  UIADD3 UR6, UP0, UPT, UR52, 0x680, URZ ;  /* 0x0000068034067890 */ /* 0x000fe2000ff1e0ff */
[----:B------:R-:W-:Y:S03]  /*84c0*/  UMOV UR43, UR36 ;  /* 0x00000024002b7c82 */ /* 0x000fe60008000000 */
[----:B------:R-:W-:Y:S01]  /*84d0*/  MOV R168, UR4 ;  /* 0x0000000400a87c02 */ /* 0x000fe20008000f00 */
[----:B------:R-:W-:Y:S03]  /*84e0*/  UIADD3.X UR7, UPT, UPT, URZ, UR53, URZ, UP0, !UPT ;  /* 0x00000035ff077290 */ /* 0x000fe600087fe4ff */
[----:B------:R-:W-:Y:S11]  /*84f0*/  R2UR UR40, R168 ;  /* 0x00000000a82872ca */ /* 0x000ff600000e0000 */
[----:B------:R-:W-:Y:S02]  /*8500*/  @!UPT UIADD3 URZ, UPT, UPT, URZ, URZ, URZ ;  /* 0x000000fffffff290 */ /* 0x000fe4000fffe0ff */
[----:B------:R2:W-:Y:S01]  /*8510*/  UTMASTG.3D [UR40], [UR6] ;  /* 0x00000028060073b5 */ /* 0x0005e20008010000 */
[----:B------:R0:W-:Y:S01]  /*8520*/  UTMACMDFLUSH ;  /* 0x00000000000079b7 */ /* 0x0001e20000000000 */
[----:B--2---:R-:W-:Y:S04]  /*8530*/  DEPBAR.LE SB0, 0x1 ;  /* 0x000080400000791a */ /* 0x004fe80000000000 */
.L_x_142:
[----:B------:R-:W-:Y:S05]  /*8540*/  BSYNC.RECONVERGENT B0 ;  /* 0x0000000000007941 */ /* 0x000fea0003800200 */
.L_x_141:
[----:B------:R-:W-:Y:S06]  /*8550*/  BAR.SYNC.DEFER_BLOCKING 0x1, 0x80 ;  /* 0x0042000000007b1d */ /* 0x000fec0000010000 */
[----:B------:R-:W2:Y:S01]  /*8560*/  @P6 SYNCS.PHASECHK.TRANS64.TRYWAIT P0, [R124+URZ+0x200], R125 ;  /* 0x0002007d7c0065a7 */ /* 0x000ea200080011ff */
[----:B------:R-:W-:Y:S01]  /*8570*/  BSSY B1, `(.L_x_143) ;  /* 0x0000023000017945 */ /* 0x000fe20003800000 */
[----:B--2---:R-:W-:Y:S03]  /*8580*/  @P6 SEL R116, RZ, 0x1, !P0 ;  /* 0x00000001ff746807 */ /* 0x004fe60004000000 */
[----:B------:R-:W-:Y:S05]  /*8590*/  @!P6 BRA `(.L_x_144) ;  /* 0x000000000080e947 */ /* 0x000fea0003800000 */
[----:B------:R-:W-:Y:S01]  /*85a0*/  ISETP.NE.AND P1, PT, R117, RZ, PT ;  /* 0x000000ff7500720c */ /* 0x000fe20003f25270 */
[----:B------:R-:W-:Y:S01]  /*85b0*/  BSSY B0, `(.L_x_145) ;  /* 0x000000a000007945 */ /* 0x000fe20003800000 */
[----:B------:R-:W-:Y:S11]  /*85c0*/  ISETP.NE.AND P0, PT, R116, RZ, PT ;  /* 0x000000ff7400720c */ /* 0x000ff60003f05270 */
[----:B------:R-:W-:Y:S04]  /*85d0*/  @P1 IMAD R119, R162, 0x2000, R119 ;  /* 0x00002000a2771824 */ /* 0x000fe800078e0277 */
[--C-:B------:R-:W-:Y:S01]  /*85e0*/  @P1 IMAD.IADD R118, R118, 0x1, R119.reuse ;  /* 0x0000000176761824 */ /* 0x100fe200078e0277 */
[----:B------:R-:W-:Y:S01]  /*85f0*/  @P1 IADD3 R2, PT, PT, R167, R119, RZ ;  /* 0x00000077a7021210 */ /* 0x000fe20007ffe0ff */
[----:B------:R-:W-:Y:S01]  /*8600*/  @P1 IMAD.IADD R0, R166, 0x1, R119 ;  /* 0x00000001a6001824 */ /* 0x000fe200078e0277 */
[----:B------:R-:W-:Y:S06]  /*8610*/  @P0 BRA `(.L_x_146) ;  /* 0x00000000000c0947 */ /* 0x000fec0003800000 */
[----:B------:R-:W-:Y:S04]  /*8620*/  SHF.L.U32 R3, R161, 0x1f, RZ ;  /* 0x0000001fa1037819 */ /* 0x000fe800000006ff */
[----:B------:R-:W2:Y:S02]  /*8630*/  SYNCS.PHASECHK.TRANS64.TRYWAIT P0, [R124+URZ+0x200], R3 ;  /* 0x000200037c0075a7 */ /* 0x000ea400080011ff */
[----:B--2---:R-:W-:Y:S05]  /*8640*/  @!P0 BRA `(.L_x_147) ;  /* 0x0000002800e08947 */ /* 0x004fea0003800000 */
.L_x_146:
[----:B------:R-:W-:Y:S05]  /*8650*/  BSYNC B0 ;  /* 0x0000000000007941 */ /* 0x000fea0003800000 */
.L_x_145:
[----:B------:R-:W-:Y:S01]  /*8660*/  ISETP.NE.AND P0, PT, R117, RZ, PT ;  /* 0x000000ff7500720c */ /* 0x000fe20003f05270 */
[----:B--2---:R-:W-:Y:S02]  /*8670*/  VIADD R124, R124, 0x210 ;  /* 0x000002107c7c7836 */ /* 0x004fe40000000000 */
[----:B------:R-:W-:Y:S02]  /*8680*/  IMAD.U32 R3, RZ, RZ, UR37 ;  /* 0x00000025ff037e24 */ /* 0x000fe4000f8e00ff */
[----:B------:R-:W-:Y:S03]  /*8690*/  VIADD R162, R162, 0x1 ;  /* 0x00000001a2a27836 */ /* 0x000fe60000000000 */
[----:B------:R-:W-:Y:S05]  /*86a0*/  PRMT R3, R3, 0x654, R124 ;  /* 0x0000065403037816 */ /* 0x000fea000000007c */
[----:B------:R2:W3:Y:S04]  /*86b0*/  @P0 LDS.128 R88, [R119+0x400] ;  /* 0x0004000077580984 */ /* 0x0004e80000000c00 */
[----:B------:R2:W4:Y:S04]  /*86c0*/  @P0 LDS.128 R96, [R2+0x400] ;  /* 0x0004000002600984 */ /* 0x0005280000000c00 */
        /* <DEDUP_REMOVED lines=9> */
[----:B------:R-:W-:Y:S02]  /*8760*/  SEL R4, RZ, 0x1, P0 ;  /* 0x00000001ff047807 */ /* 0x000fe40000000000 */
[----:B------:R-:W-:Y:S02]  /*8770*/  SEL R162, R162, RZ, P0 ;  /* 0x000000ffa2a27207 */ /* 0x000fe40000000000 */
[----:B------:R-:W-:Y:S01]  /*8780*/  LOP3.LUT R161, R161, R4, RZ, 0x3c, !PT ;  /* 0x00000004a1a17212 */ /* 0x000fe200078e3cff */
[----:B-----5:R2:W-:Y:S06]  /*8790*/  SYNCS.ARRIVE.TRANS64.RED.A1T0 RZ, [R3+URZ], RZ ;  /* 0x000000ff03ff79a7 */ /* 0x0205ec00081004ff */
.L_x_144:
[----:B------:R-:W-:Y:S05]  /*87a0*/  BSYNC B1 ;  /* 0x0000000000017941 */ /* 0x000fea0003800000 */
.L_x_143:
[----:B--2---:R-:W-:Y:S05]  /*87b0*/  VIADD R3, R80, 0x40 ;  /* 0x0000004050037836 */ /* 0x004fea0000000000 */
[----:B------:R-:W-:Y:S04]  /*87c0*/  SHF.R.U32.HI R3, RZ, 0x15, R3 ;  /* 0x00000015ff037819 */ /* 0x000fe80000011603 */
[----:B------:R-:W-:Y:S11]  /*87d0*/  LOP3.LUT P0, RZ, R3, 0x3, R156, 0x48, !PT ;  /* 0x0000000303ff7812 */ /* 0x000ff6000780489c */
[----:B------:R-:W-:Y:S02]  /*87e0*/  @!UPT UIADD3 URZ, UPT, UPT, URZ, URZ, URZ ;  /* 0x000000fffffff290 */ /* 0x000fe4000fffe0ff */
[----:B------:R-:W-:Y:S05]  /*87f0*/  @!P0 BRA `(.L_x_148) ;  /* 0x0000000000408947 */ /* 0x000fea0003800000 */
[----:B------:R-:W2:Y:S01]  /*8800*/  LDCU.64 UR8, c[0x4][0x70] ;  /* 0x01000e00ff0877ac */ /* 0x000ea20008000a00 */
[----:B------:R-:W-:Y:S01]  /*8810*/  MOV R3, 0x0 ;  /* 0x0000000000037802 */ /* 0x000fe20000000f00 */
[----:B------:R-:W-:Y:S02]  /*8820*/  HFMA2 R12, -RZ, RZ, 0, 5.9604644775390625e-08 ;  /* 0x00000001ff0c7431 */ /* 0x000fe400000001ff */
[----:B------:R-:W-:Y:S02]  /*8830*/  IMAD.MOV.U32 R8, RZ, RZ, 0x192 ;  /* 0x00000192ff087424 */ /* 0x000fe400078e00ff */
[----:B------:R-:W-:Y:S01]  /*8840*/  IMAD.MOV.U32 R13, RZ, RZ, RZ ;  /* 0x000000ffff0d7224 */ /* 0x000fe200078e00ff */
[----:B------:R-:W5:Y:S01]  /*8850*/  LDCU.64 UR6, c[0x4][0x78] ;  /* 0x01000f00ff0677ac */ /* 0x000f620008000a00 */
[----:B------:R-:W1:Y:S01]  /*8860*/  LDC.64 R2, c[0x4][R3] ;  /* 0x0100000003027b82 */ /* 0x000e620000000a00 */
[----:B------:R-:W3:Y:S01]  /*8870*/  LDCU.64 UR4, c[0x4][0x10] ;  /* 0x01000200ff0477ac */ /* 0x000ee20008000a00 */
[----:B--2---:R-:W-:Y:S01]  /*8880*/  MOV R5, UR9 ;  /* 0x0000000900057c02 */ /* 0x004fe20008000f00 */
[----:B------:R-:W-:Y:S01]  /*8890*/  IMAD.U32 R4, RZ, RZ, UR8 ;  /* 0x00000008ff047e24 */ /* 0x000fe2000f8e00ff */
[----:B-----5:R-:W-:Y:S01]  /*88a0*/  MOV R7, UR7 ;  /* 0x0000000700077c02 */ /* 0x020fe20008000f00 */
[----:B------:R-:W-:Y:S01]  /*88b0*/  IMAD.U32 R6, RZ, RZ, UR6 ;  /* 0x00000006ff067e24 */ /* 0x000fe2000f8e00ff */
[----:B---3--:R-:W-:Y:S01]  /*88c0*/  MOV R11, UR5 ;  /* 0x00000005000b7c02 */ /* 0x008fe20008000f00 */
[----:B------:R-:W-:Y:S02]  /*88d0*/  IMAD.U32 R10, RZ, RZ, UR4 ;  /* 0x00000004ff0a7e24 */ /* 0x000fe4000f8e00ff */
[----:B------:R-:W-:Y:S07]  /*88e0*/  LEPC R20, `(.L_x_148) ;  /* 0x000000001014794e */ /* 0x000fee0000000000 */
[----:B-1--4-:R-:W-:Y:S05]  /*88f0*/  CALL.ABS.NOINC R2 ;  /* 0x0000000002007343 */ /* 0x012fea0003c00000 */
.L_x_148:
[----:B------:R-:W-:Y:S01]  /*8900*/  ISETP.NE.AND P0, PT, R169, RZ, PT ;  /* 0x000000ffa900720c */ /* 0x000fe20003f05270 */
[----:B------:R-:W-:Y:S05]  /*8910*/  WARPSYNC.ALL ;  /* 0x0000000000007948 */ /* 0x000fea0003800000 */
[----:B------:R-:W-:Y:S01]  /*8920*/  R2UR UR4, R80 ;  /* 0x00000000500472ca */ /* 0x000fe200000e0000 */
[----:B---3--:R-:W-:Y:S01]  /*8930*/  IMAD.U32 R141, R90, 0x10000, RZ ;  /* 0x000100005a8d7824 */ /* 0x008fe200078e00ff */
[C---:B------:R-:W-:Y:S01]  /*8940*/  SHF.L.U32 R83, R88.reuse, 0x10, RZ ;  /* 0x0000001058537819 */ /* 0x040fe200000006ff */
[----:B----4-:R-:W-:Y:S01]  /*8950*/  IMAD.U32 R126, R99, 0x10000, RZ ;  /* 0x00010000637e7824 */ /* 0x010fe200078e00ff */
[----:B------:R-:W-:Y:S01]  /*8960*/  PRMT R81, R88, 0x8880, RZ ;  /* 0x0000888058517816 */ /* 0x000fe200000000ff */
[----:B-1----:R-:W-:Y:S01]  /*8970*/  IMAD.U32 R115, R108, 0x10000, RZ ;  /* 0x000100006c737824 */ /* 0x002fe200078e00ff */
[----:B------:R-:W-:Y:S01]  /*8980*/  SHF.L.U32 R84, R88, 0x8, RZ ;  /* 0x0000000858547819 */ /* 0x000fe200000006ff */
[----:B------:R-:W-:Y:S01]  /*8990*/  IMAD.SHL.U32 R134, R96, 0x100, RZ ;  /* 0x0000010060867824 */ /* 0x000fe200078e00ff */
[----:B------:R-:W-:Y:S01]  /*89a0*/  SHF.R.S32.HI R83, RZ, 0x18, R83 ;  /* 0x00000018ff537819 */ /* 0x000fe20000011453 */
[----:B------:R-:W-:Y:S01]  /*89b0*/  IMAD.SHL.U32 R119, R105, 0x100, RZ ;  /* 0x0000010069777824 */ /* 0x000fe200078e00ff */
[----:B------:R-:W-:Y:S01]  /*89c0*/  SHF.R.S32.HI R84, RZ, 0x18, R84 ;  /* 0x00000018ff547819 */ /* 0x000fe20000011454 */
[----:B------:R-:W-:Y:S01]  /*89d0*/  IMAD.SHL.U32 R92, R110, 0x100, RZ ;  /* 0x000001006e5c7824 */ /* 0x000fe200078e00ff */
[----:B------:R-:W-:Y:S01]  /*89e0*/  SHF.R.S32.HI R85, RZ, 0x18, R88 ;  /* 0x00000018ff557819 */ /* 0x000fe20000011458 */
[----:B------:R-:W1:Y:S01]  /*89f0*/  LDTM.x64 R4, tmem[UR4+0x40] ;  /* 0x00004004000479ee */ /* 0x000e620008340000 */
[----:B------:R-:W-:Y:S01]  /*8a00*/  PRMT R145, R89, 0x8880, RZ ;  /* 0x0000888059917816 */ /* 0x000fe200000000ff */
[----:B------:R-:W-:Y:S01]  /*8a10*/  NOP ;  /* 0x0000000000007918 */ /* 0x000fe20000000000 */
[----:B------:R-:W-:Y:S01]  /*8a20*/  IADD3 R171, PT, PT, R171, 0x270, RZ ;  /* 0x00000270abab7810 */ /* 0x000fe20007ffe0ff */
[----:B------:R-:W-:Y:S01]  /*8a30*/  BSSY.RECONVERGENT B0, `(.L_x_149) ;  /* 0x000011b000007945 */ /* 0x000fe20003800200 */
[----:B------:R-:W-:Y:S02]  /*8a40*/  PRMT R102, R109, 0x8880, RZ ;  /* 0x000088806d667816 */ /* 0x000fe400000000ff */
[----:B------:R-:W-:Y:S02]  /*8a50*/  LOP3.LUT R171, R171, 0xfefffff8, RZ, 0xc0, !PT ;  /* 0xfefffff8abab7812 */ /* 0x000fe400078ec0ff */
[C---:B------:R-:W-:Y:S02]  /*8a60*/  SHF.L.U32 R100, R109.reuse, 0x10, RZ ;  /* 0x000000106d647819 */ /* 0x040fe400000006ff */
[----:B-1----:R1:W-:Y:S01]  /*8a70*/  SYNCS.ARRIVE.TRANS64.RED.A1T0 RZ, [R171+URZ], RZ ;  /* 0x000000ffabff79a7 */ /* 0x0023e200081004ff */
[C---:B------:R-:W-:Y:S02]  /*8a80*/  PRMT R130, R98.reuse, 0x8880, RZ ;  /* 0x0000888062827816 */ /* 0x040fe400000000ff */
[C---:B------:R-:W-:Y:S02]  /*8a90*/  SHF.L.U32 R129, R98.reuse, 0x10, RZ ;  /* 0x0000001062817819 */ /* 0x040fe400000006ff */
[----:B------:R-:W-:Y:S02]  /*8aa0*/  SHF.L.U32 R128, R98, 0x8, RZ ;  /* 0x0000000862807819 */ /* 0x000fe400000006ff */
[----:B------:R-:W-:Y:S02]  /*8ab0*/  SHF.R.S32.HI R95, RZ, 0x18, R98 ;  /* 0x00000018ff5f7819 */ /* 0x000fe40000011462 */
[----:B------:R-:W-:Y:S02]  /*8ac0*/  SHF.L.U32 R98, R109, 0x8, RZ ;  /* 0x000000086d627819 */ /* 0x000fe400000006ff */
[----:B------:R-:W-:Y:S01]  /*8ad0*/  SHF.L.U32 R144, R89, 0x10, RZ ;  /* 0x0000001059907819 */ /* 0x000fe200000006ff */
[----:B------:R-:W-:Y:S01]  /*8ae0*/  IMAD R0, R78, R4, RZ ;  /* 0x000000044e007224 */ /* 0x000fe200078e02ff */
[----:B------:R-:W-:Y:S01]  /*8af0*/  PRMT R142, R90, 0x8880, RZ ;  /* 0x000088805a8e7816 */ /* 0x000fe200000000ff */
[C---:B------:R-:W-:Y:S01]  /*8b00*/  IMAD R2, R78.reuse, R5, RZ ;  /* 0x000000054e027224 */ /* 0x040fe200078e02ff */
[----:B------:R-:W-:Y:S01]  /*8b10*/  SHF.R.S32.HI R4, RZ, 0x18, R144 ;  /* 0x00000018ff047819 */ /* 0x000fe20000011490 */
[C---:B------:R-:W-:Y:S01]  /*8b20*/  IMAD R3, R78.reuse, R6, RZ ;  /* 0x000000064e037224 */ /* 0x040fe200078e02ff */
[----:B------:R-:W-:Y:S01]  /*8b30*/  SHF.R.S32.HI R86, RZ, 0x18, R89 ;  /* 0x00000018ff567819 */ /* 0x000fe20000011459 */
[-C--:B------:R-:W-:Y:S01]  /*8b40*/  IMAD R0, R81, R82.reuse, R0 ;  /* 0x0000005251007224 */ /* 0x080fe200078e0200 */
[----:B------:R-:W-:Y:S01]  /*8b50*/  PRMT R139, R91, 0x8880, RZ ;  /* 0x000088805b8b7816 */ /* 0x000fe200000000ff */
[----:B------:R-:W-:Y:S01]  /*8b60*/  IMAD R7, R78, R7, RZ ;  /* 0x000000074e077224 */ /* 0x000fe200078e02ff */
[----:B------:R-:W-:Y:S01]  /*8b70*/  SHF.R.S32.HI R87, RZ, 0x18, R90 ;  /* 0x00000018ff577819 */ /* 0x000fe2000001145a */
[-C--:B------:R-:W-:Y:S01]  /*8b80*/  IMAD R2, R83, R82.reuse, R2 ;  /* 0x0000005253027224 */ /* 0x080fe200078e0202 */
[----:B------:R-:W-:Y:S01]  /*8b90*/  SHF.R.S32.HI R83, RZ, 0x18, R109 ;  /* 0x00000018ff537819 */ /* 0x000fe2000001146d */
[-C--:B------:R-:W-:Y:S01]  /*8ba0*/  IMAD R3, R84, R82.reuse, R3 ;  /* 0x0000005254037224 */ /* 0x080fe200078e0203 */
[----:B------:R-:W-:Y:S01]  /*8bb0*/  SHF.L.U32 R138, R91, 0x10, RZ ;  /* 0x000000105b8a7819 */ /* 0x000fe200000006ff */
[----:B------:R-:W-:Y:S01]  /*8bc0*/  IMAD R7, R85, R82, R7 ;  /* 0x0000005255077224 */ /* 0x000fe200078e0207 */
[----:B------:R-:W-:Y:S01]  /*8bd0*/  PRMT R136, R96, 0x8880, RZ ;  /* 0x0000888060887816 */ /* 0x000fe200000000ff */
[----:B------:R-:W-:Y:S01]  /*8be0*/  IMAD R8, R78, R8, RZ ;  /* 0x000000084e087224 */ /* 0x000fe200078e02ff */
[----:B------:R-:W-:Y:S01]  /*8bf0*/  SHF.L.U32 R135, R96, 0x10, RZ ;  /* 0x0000001060877819 */ /* 0x000fe200000006ff */
[C---:B------:R-:W-:Y:S01]  /*8c00*/  IMAD R9, R78.reuse, R9, RZ ;  /* 0x000000094e097224 */ /* 0x040fe200078e02ff */
[----:B------:R-:W-:Y:S01]  /*8c10*/  I2IP.S8.S32.SAT R109, R7, R3, RZ ;  /* 0x00000003076d7239 */ /* 0x000fe200000014ff */
[C---:B------:R-:W-:Y:S01]  /*8c20*/  IMAD R10, R78.reuse, R10, RZ ;  /* 0x0000000a4e0a7224 */ /* 0x040fe200078e02ff */
[----:B------:R-:W-:Y:S01]  /*8c30*/  MOV R3, R145 ;  /* 0x0000009100037202 */ /* 0x000fe20000000f00 */
[C---:B------:R-:W-:Y:S01]  /*8c40*/  IMAD R7, R78.reuse, R20, RZ ;  /* 0x000000144e077224 */ /* 0x040fe200078e02ff */
[C---:B------:R-:W-:Y:S01]  /*8c50*/  PRMT R133, R97.reuse, 0x8880, RZ ;  /* 0x0000888061857816 */ /* 0x040fe200000000ff */
[----:B------:R-:W-:Y:S01]  /*8c60*/  IMAD R11, R78, R11, RZ ;  /* 0x0000000b4e0b7224 */ /* 0x000fe200078e02ff */
[----:B------:R-:W-:Y:S01]  /*8c70*/  SHF.L.U32 R132, R97, 0x10, RZ ;  /* 0x0000001061847819 */ /* 0x000fe200000006ff */
[----:B------:R-:W-:Y:S01]  /*8c80*/  IMAD R8, R3, R82, R8 ;  /* 0x0000005203087224 */ /* 0x000fe200078e0208 */
[----:B------:R-:W-:Y:S01]  /*8c90*/  MOV R3, R142 ;  /* 0x0000008e00037202 */ /* 0x000fe20000000f00 */
[----:B------:R-:W-:Y:S01]  /*8ca0*/  IMAD R9, R4, R82, R9 ;  /* 0x0000005204097224 */ /* 0x000fe200078e0209 */
[----:B------:R-:W-:Y:S01]  /*8cb0*/  SHF.R.S32.HI R4, RZ, 0x18, R141 ;  /* 0x00000018ff047819 */ /* 0x000fe2000001148d */
[C---:B------:R-:W-:Y:S01]  /*8cc0*/  IMAD R20, R78.reuse, R25, RZ ;  /* 0x000000194e147224 */ /* 0x040fe200078e02ff */
[----:B------:R-:W-:Y:S01]  /*8cd0*/  SHF.R.S32.HI R93, RZ, 0x18, R97 ;  /* 0x00000018ff5d7819 */ /* 0x000fe20000011461 */
[C---:B------:R-:W-:Y:S01]  /*8ce0*/  IMAD R25, R78.reuse, R30, RZ ;  /* 0x0000001e4e197224 */ /* 0x040fe200078e02ff */
[----:B------:R-:W-:Y:S01]  /*8cf0*/  PRMT R127, R99, 0x8880, RZ ;  /* 0x00008880637f7816 */ /* 0x000fe200000000ff */
[----:B------:R-:W-:Y:S01]  /*8d00*/  IMAD R12, R78, R12, RZ ;  /* 0x0000000c4e0c7224 */ /* 0x000fe200078e02ff */
[----:B------:R-:W-:Y:S01]  /*8d10*/  PRMT R124, R104, 0x8880, RZ ;  /* 0x00008880687c7816 */ /* 0x000fe200000000ff */
[----:B------:R-:W-:Y:S01]  /*8d20*/  IMAD R6, R78, R19, RZ ;  /* 0x000000134e067224 */ /* 0x000fe200078e02ff */
[----:B------:R-:W-:Y:S01]  /*8d30*/  SHF.L.U32 R123, R104, 0x10, RZ ;  /* 0x00000010687b7819 */ /* 0x000fe200000006ff */
[C---:B------:R-:W-:Y:S01]  /*8d40*/  IMAD R30, R78.reuse, R35, RZ ;  /* 0x000000234e1e7224 */ /* 0x040fe200078e02ff */
[C---:B------:R-:W-:Y:S01]  /*8d50*/  PRMT R121, R105.reuse, 0x8880, RZ ;  /* 0x0000888069797816 */ /* 0x040fe200000000ff */
[C---:B------:R-:W-:Y:S01]  /*8d60*/  IMAD R19, R78.reuse, R24, RZ ;  /* 0x000000184e137224 */ /* 0x040fe200078e02ff */
[----:B------:R-:W-:Y:S01]  /*8d70*/  SHF.L.U32 R120, R105, 0x10, RZ ;  /* 0x0000001069787819 */ /* 0x000fe200000006ff */
[----:B------:R-:W-:Y:S01]  /*8d80*/  IMAD R35, R78, R40, RZ ;  /* 0x000000284e237224 */ /* 0x000fe200078e02ff */
[----:B------:R-:W-:Y:S01]  /*8d90*/  PRMT R118, R106, 0x8880, RZ ;  /* 0x000088806a767816 */ /* 0x000fe200000000ff */
[C---:B------:R-:W-:Y:S01]  /*8da0*/  IMAD R13, R78.reuse, R13, RZ ;  /* 0x0000000d4e0d7224 */ /* 0x040fe200078e02ff */
[----:B------:R-:W-:Y:S01]  /*8db0*/  SHF.R.S32.HI R101, RZ, 0x18, R105 ;  /* 0x00000018ff657819 */ /* 0x000fe20000011469 */
[----:B------:R-:W-:Y:S01]  /*8dc0*/  IMAD R24, R78, R29, RZ ;  /* 0x0000001d4e187224 */ /* 0x000fe200078e02ff */
[----:B------:R-:W-:Y:S01]  /*8dd0*/  SHF.L.U32 R116, R106, 0x10, RZ ;  /* 0x000000106a747819 */ /* 0x000fe200000006ff */
[C---:B------:R-:W-:Y:S01]  /*8de0*/  IMAD R40, R78.reuse, R45, RZ ;  /* 0x0000002d4e287224 */ /* 0x040fe200078e02ff */
[----:B------:R-:W-:Y:S01]  /*8df0*/  PRMT R112, R107, 0x8880, RZ ;  /* 0x000088806b707816 */ /* 0x000fe200000000ff */
[C---:B------:R-:W-:Y:S01]  /*8e00*/  IMAD R29, R78.reuse, R34, RZ ;  /* 0x000000224e1d7224 */ /* 0x040fe200078e02ff */
[----:B------:R-:W-:Y:S01]  /*8e10*/  SHF.R.S32.HI R103, RZ, 0x18, R106 ;  /* 0x00000018ff677819 */ /* 0x000fe2000001146a */
[----:B------:R-:W-:Y:S01]  /*8e20*/  IMAD R45, R78, R50, RZ ;  /* 0x000000324e2d7224 */ /* 0x000fe200078e02ff */
[----:B------:R-:W-:Y:S01]  /*8e30*/  PRMT R117, R108, 0x8880, RZ ;  /* 0x000088806c757816 */ /* 0x000fe200000000ff */
[C---:B------:R-:W-:Y:S01]  /*8e40*/  IMAD R14, R78.reuse, R14, RZ ;  /* 0x0000000e4e0e7224 */ /* 0x040fe200078e02ff */
[----:B------:R-:W-:Y:S01]  /*8e50*/  SHF.R.S32.HI R105, RZ, 0x18, R107 ;  /* 0x00000018ff697819 */ /* 0x000fe2000001146b */
[C---:B------:R-:W-:Y:S01]  /*8e60*/  IMAD R34, R78.reuse, R39, RZ ;  /* 0x000000274e227224 */ /* 0x040fe200078e02ff */
[----:B------:R-:W-:Y:S01]  /*8e70*/  SHF.R.S32.HI R81, RZ, 0x18, R108 ;  /* 0x00000018ff517819 */ /* 0x000fe2000001146c */
[----:B------:R-:W-:Y:S01]  /*8e80*/  IMAD R50, R78, R55, RZ ;  /* 0x000000374e327224 */ /* 0x000fe200078e02ff */
[----:B------:R-:W-:Y:S01]  /*8e90*/  SHF.L.U32 R94, R110, 0x10, RZ ;  /* 0x000000106e5e7819 */ /* 0x000fe200000006ff */
[C---:B------:R-:W-:Y:S01]  /*8ea0*/  IMAD R39, R78.reuse, R44, RZ ;  /* 0x0000002c4e277224 */ /* 0x040fe200078e02ff */
[----:B------:R-:W-:Y:S01]  /*8eb0*/  SHF.L.U32 R143, R89, 0x8, RZ ;  /* 0x00000008598f7819 */ /* 0x000fe200000006ff */
[C---:B------:R-:W-:Y:S01]  /*8ec0*/  IMAD R55, R78.reuse, R60, RZ ;  /* 0x0000003c4e377224 */ /* 0x040fe200078e02ff */
[----:B------:R-:W-:Y:S01]  /*8ed0*/  SHF.R.S32.HI R89, RZ, 0x18, R91 ;  /* 0x00000018ff597819 */ /* 0x000fe2000001145b */
[C---:B------:R-:W-:Y:S01]  /*8ee0*/  IMAD R15, R78.reuse, R15, RZ ;  /* 0x0000000f4e0f7224 */ /* 0x040fe200078e02ff */
[----:B------:R-:W-:Y:S01]  /*8ef0*/  SHF.R.S32.HI R5, RZ, 0x18, R143 ;  /* 0x00000018ff057819 */ /* 0x000fe2000001148f */
[C---:B------:R-:W-:Y:S01]  /*8f00*/  IMAD R44, R78.reuse, R49, RZ ;  /* 0x000000314e2c7224 */ /* 0x040fe200078e02ff */
[----:B------:R-:W-:Y:S01]  /*8f10*/  SHF.R.S32.HI R85, RZ, 0x18, R110 ;  /* 0x00000018ff557819 */ /* 0x000fe2000001146e */
[----:B------:R-:W-:Y:S01]  /*8f20*/  IMAD R60, R78, R65, RZ ;  /* 0x000000414e3c7224 */ /* 0x000fe200078e02ff */
[----:B------:R-:W-:Y:S01]  /*8f30*/  SHF.L.U32 R140, R90, 0x8, RZ ;  /* 0x000000085a8c7819 */ /* 0x000fe200000006ff */
[-C--:B------:R-:W-:Y:S01]  /*8f40*/  IMAD R10, R5, R82.reuse, R10 ;  /* 0x00000052050a7224 */ /* 0x080fe200078e020a */
[----:B------:R-:W-:Y:S01]  /*8f50*/  PRMT R90, R111, 0x8880, RZ ;  /* 0x000088806f5a7816 */ /* 0x000fe200000000ff */
[-C--:B------:R-:W-:Y:S01]  /*8f60*/  IMAD R11, R86, R82.reuse, R11 ;  /* 0x00000052560b7224 */ /* 0x080fe200078e020b */
[----:B------:R-:W-:Y:S01]  /*8f70*/  SHF.R.S32.HI R5, RZ, 0x18, R140 ;  /* 0x00000018ff057819 */ /* 0x000fe2000001148c */
[-C--:B------:R-:W-:Y:S01]  /*8f80*/  IMAD R12, R3, R82.reuse, R12 ;  /* 0x00000052030c7224 */ /* 0x080fe200078e020c */
[----:B------:R-:W-:Y:S01]  /*8f90*/  SHF.L.U32 R88, R111, 0x10, RZ ;  /* 0x000000106f587819 */ /* 0x000fe200000006ff */
[----:B------:R-:W-:Y:S01]  /*8fa0*/  IMAD R13, R4, R82, R13 ;  /* 0x00000052040d7224 */ /* 0x000fe200078e020d */
[----:B------:R-:W-:Y:S01]  /*8fb0*/  I2IP.S8.S32.SAT R65, R11, R10, RZ ;  /* 0x0000000a0b417239 */ /* 0x000fe200000014ff */
[C---:B------:R-:W-:Y:S01]  /*8fc0*/  IMAD R49, R78.reuse, R54, RZ ;  /* 0x000000364e317224 */ /* 0x040fe200078e02ff */
[----:B------:R-:W-:Y:S01]  /*8fd0*/  SHF.L.U32 R137, R91, 0x8, RZ ;  /* 0x000000085b897819 */ /* 0x000fe200000006ff */
[----:B------:R-:W-:Y:S01]  /*8fe0*/  IMAD R14, R5, R82, R14 ;  /* 0x00000052050e7224 */ /* 0x000fe200078e020e */
[----:B------:R-:W-:Y:S01]  /*8ff0*/  I2IP.S8.S32.SAT R65, R9, R8, R65 ;  /* 0x0000000809417239 */ /* 0x000fe20000001441 */
[C---:B------:R-:W-:Y:S01]  /*9000*/  IMAD R3, R78.reuse, R16, RZ ;  /* 0x000000104e037224 */ /* 0x040fe200078e02ff */
[----:B------:R-:W-:Y:S01]  /*9010*/  SHF.R.S32.HI R11, RZ, 0x18, R138 ;  /* 0x00000018ff0b7819 */ /* 0x000fe2000001148a */
[C---:B------:R-:W-:Y:S01]  /*9020*/  IMAD R54, R78.reuse, R59, RZ ;  /* 0x0000003b4e367224 */ /* 0x040fe200078e02ff */
[----:B------:R-:W-:Y:S01]  /*9030*/  SHF.R.S32.HI R9, RZ, 0x18, R135 ;  /* 0x00000018ff097819 */ /* 0x000fe20000011487 */
[----:B------:R-:W-:Y:S01]  /*9040*/  IMAD.MOV.U32 R10, RZ, RZ, R139 ;  /* 0x000000ffff0a7224 */ /* 0x000fe200078e008b */
[----:B------:R-:W-:Y:S01]  /*9050*/  SHF.R.S32.HI R8, RZ, 0x18, R134 ;  /* 0x00000018ff087819 */ /* 0x000fe20000011486 */
[----:B------:R-:W-:Y:S01]  /*9060*/  IMAD R59, R78, R64, RZ ;  /* 0x000000404e3b7224 */ /* 0x000fe200078e02ff */
[----:B------:R-:W-:Y:S01]  /*9070*/  I2IP.S8.S32.SAT R64, R2, R0, R109 ;  /* 0x0000000002407239 */ /* 0x000fe2000000146d */
[----:B------:R-:W-:Y:S01]  /*9080*/  IMAD R15, R87, R82, R15 ;  /* 0x00000052570f7224 */ /* 0x000fe200078e020f */
[----:B------:R-:W-:Y:S01]  /*9090*/  MOV R2, R136 ;  /* 0x0000008800027202 */ /* 0x000fe20000000f00 */
[C---:B------:R-:W-:Y:S01]  /*90a0*/  IMAD R4, R78.reuse, R17, RZ ;  /* 0x000000114e047224 */ /* 0x040fe200078e02ff */
[----:B------:R-:W-:Y:S01]  /*90b0*/  SHF.R.S32.HI R0, RZ, 0x18, R137 ;  /* 0x00000018ff007819 */ /* 0x000fe20000011489 */
[----:B------:R-:W-:Y:S01]  /*90c0*/  IMAD R5, R78, R18, RZ ;  /* 0x000000124e057224 */ /* 0x000fe200078e02ff */
[----:B------:R-:W-:Y:S01]  /*90d0*/  I2IP.S8.S32.SAT R14, R15, R14, RZ ;  /* 0x0000000e0f0e7239 */ /* 0x000fe200000014ff */
[-C--:B------:R-:W-:Y:S01]  /*90e0*/  IMAD R3, R10, R82.reuse, R3 ;  /* 0x000000520a037224 */ /* 0x080fe200078e0203 */
[----:B------:R-:W-:Y:S01]  /*90f0*/  SHF.R.S32.HI R91, RZ, 0x18, R96 ;  /* 0x00000018ff5b7819 */ /* 0x000fe20000011460 */
[-C--:B------:R-:W-:Y:S01]  /*9100*/  IMAD R4, R11, R82.reuse, R4 ;  /* 0x000000520b047224 */ /* 0x080fe200078e0204 */
[----:B------:R-:W-:Y:S01]  /*9110*/  PRMT R96, R110, 0x8880, RZ ;  /* 0x000088806e607816 */ /* 0x000fe200000000ff */
[-C--:B------:R-:W-:Y:S01]  /*9120*/  IMAD R5, R0, R82.reuse, R5 ;  /* 0x0000005200057224 */ /* 0x080fe200078e0205 */
[----:B------:R-:W-:Y:S01]  /*9130*/  MOV R0, R133 ;  /* 0x0000008500007202 */ /* 0x000fe20000000f00 */
[C---:B------:R-:W-:Y:S01]  /*9140*/  IMAD R16, R78.reuse, R21, RZ ;  /* 0x000000154e107224 */ /* 0x040fe200078e02ff */
[----:B------:R-:W-:Y:S01]  /*9150*/  SHF.L.U32 R131, R97, 0x8, RZ ;  /* 0x0000000861837819 */ /* 0x000fe200000006ff */
[----:B------:R-:W-:Y:S01]  /*9160*/  IMAD R6, R89, R82, R6 ;  /* 0x0000005259067224 */ /* 0x000fe200078e0206 */
[----:B------:R-:W-:Y:S01]  /*9170*/  SHF.R.S32.HI R97, RZ, 0x18, R99 ;  /* 0x00000018ff617819 */ /* 0x000fe20000011463 */
[----:B------:R-:W-:Y:S01]  /*9180*/  IMAD R17, R78, R22, RZ ;  /* 0x000000164e117224 */ /* 0x000fe200078e02ff */
[----:B------:R-:W-:Y:S01]  /*9190*/  SHF.L.U32 R125, R99, 0x8, RZ ;  /* 0x00000008637d7819 */ /* 0x000fe200000006ff */
[-C--:B------:R-:W-:Y:S01]  /*91a0*/  IMAD R7, R2, R82.reuse, R7 ;  /* 0x0000005202077224 */ /* 0x080fe200078e0207 */
[----:B------:R-:W-:Y:S01]  /*91b0*/  I2IP.S8.S32.SAT R5, R6, R5, RZ ;  /* 0x0000000506057239 */ /* 0x000fe200000014ff */
[----:B------:R-:W-:Y:S01]  /*91c0*/  IMAD R18, R78, R23, RZ ;  /* 0x000000174e127224 */ /* 0x000fe200078e02ff */
[----:B------:R-:W-:Y:S01]  /*91d0*/  SHF.R.S32.HI R2, RZ, 0x18, R131 ;  /* 0x00000018ff027819 */ /* 0x000fe20000011483 */
[-C--:B------:R-:W-:Y:S01]  /*91e0*/  IMAD R16, R9, R82.reuse, R16 ;  /* 0x0000005209107224 */ /* 0x080fe200078e0210 */
[----:B------:R-:W-:Y:S01]  /*91f0*/  SHF.R.S32.HI R9, RZ, 0x18, R132 ;  /* 0x00000018ff097819 */ /* 0x000fe20000011484 */
[----:B------:R-:W-:Y:S01]  /*9200*/  IMAD R17, R8, R82, R17 ;  /* 0x0000005208117224 */ /* 0x000fe200078e0211 */
[----:B------:R-:W-:Y:S01]  /*9210*/  SHF.R.S32.HI R99, RZ, 0x18, R104 ;  /* 0x00000018ff637819 */ /* 0x000fe20000011468 */
[----:B------:R-:W-:Y:S01]  /*9220*/  IMAD R22, R78, R27, RZ ;  /* 0x0000001b4e167224 */ /* 0x000fe200078e02ff */
[----:B------:R-:W-:Y:S01]  /*9230*/  SHF.L.U32 R122, R104, 0x8, RZ ;  /* 0x00000008687a7819 */ /* 0x000fe200000006ff */
[----:B------:R-:W-:Y:S01]  /*9240*/  IMAD R27, R78, R32, RZ ;  /* 0x000000204e1b7224 */ /* 0x000fe200078e02ff */
[----:B------:R-:W-:Y:S01]  /*9250*/  SHF.L.U32 R113, R106, 0x8, RZ ;  /* 0x000000086a717819 */ /* 0x000fe200000006ff */
[----:B------:R-:W-:Y:S01]  /*9260*/  IMAD R18, R91, R82, R18 ;  /* 0x000000525b127224 */ /* 0x000fe200078e0212 */
[C---:B------:R-:W-:Y:S01]  /*9270*/  SHF.L.U32 R106, R107.reuse, 0x10, RZ ;  /* 0x000000106b6a7819 */ /* 0x040fe200000006ff */
[C---:B------:R-:W-:Y:S01]  /*9280*/  IMAD R32, R78.reuse, R37, RZ ;  /* 0x000000254e207224 */ /* 0x040fe200078e02ff */
[----:B------:R-:W-:Y:S01]  /*9290*/  SHF.L.U32 R104, R107, 0x8, RZ ;  /* 0x000000086b687819 */ /* 0x000fe200000006ff */
[----:B------:R-:W-:Y:S01]  /*92a0*/  IMAD R21, R78, R26, RZ ;  /* 0x0000001a4e157224 */ /* 0x000fe200078e02ff */
[----:B------:R-:W-:Y:S01]  /*92b0*/  I2IP.S8.S32.SAT R17, R18, R17, RZ ;  /* 0x0000001112117239 */ /* 0x000fe200000014ff */
[----:B------:R-:W-:Y:S01]  /*92c0*/  IMAD R37, R78, R42, RZ ;  /* 0x0000002a4e257224 */ /* 0x000fe200078e02ff */
[----:B------:R-:W-:Y:S01]  /*92d0*/  SHF.R.S32.HI R107, RZ, 0x18, R111 ;  /* 0x00000018ff6b7819 */ /* 0x000fe2000001146f */
[----:B------:R-:W-:Y:S01]  /*92e0*/  IMAD R19, R0, R82, R19 ;  /* 0x0000005200137224 */ /* 0x000fe200078e0213 */
[----:B------:R-:W-:Y:S01]  /*92f0*/  I2IP.S8.S32.SAT R16, R16, R7, R17 ;  /* 0x0000000710107239 */ /* 0x000fe20000001411 */
[C---:B------:R-:W-:Y:S01]  /*9300*/  IMAD R42, R78.reuse, R47, RZ ;  /* 0x0000002f4e2a7224 */ /* 0x040fe200078e02ff */
[----:B------:R-:W-:Y:S01]  /*9310*/  MOV R0, R130 ;  /* 0x0000008200007202 */ /* 0x000fe20000000f00 */
[----:B------:R-:W-:Y:S01]  /*9320*/  IMAD R47, R78, R52, RZ ;  /* 0x000000344e2f7224 */ /* 0x000fe200078e02ff */
[----:B------:R-:W-:Y:S01]  /*9330*/  SHF.L.U32 R114, R108, 0x8, RZ ;  /* 0x000000086c727819 */ /* 0x000fe200000006ff */
[----:B------:R-:W-:Y:S01]  /*9340*/  IMAD R20, R9, R82, R20 ;  /* 0x0000005209147224 */ /* 0x000fe200078e0214 */
[----:B------:R-:W-:Y:S01]  /*9350*/  SHF.L.U32 R84, R111, 0x8, RZ ;  /* 0x000000086f547819 */ /* 0x000fe200000006ff */
[----:B------:R-:W-:Y:S01]  /*9360*/  IMAD R52, R78, R57, RZ ;  /* 0x000000394e347224 */ /* 0x000fe200078e02ff */
[----:B------:R-:W-:Y:S01]  /*9370*/  IADD3 R76, PT, PT, R76, 0x1, RZ ;  /* 0x000000014c4c7810 */ /* 0x000fe20007ffe0ff */
[C---:B------:R-:W-:Y:S02]  /*9380*/  IMAD R23, R78.reuse, R28, RZ ;  /* 0x0000001c4e177224 */ /* 0x040fe400078e02ff */
[----:B------:R-:W-:Y:S02]  /*9390*/  IMAD R57, R78, R62, RZ ;  /* 0x0000003e4e397224 */ /* 0x000fe400078e02ff */
[-C--:B------:R-:W-:Y:S01]  /*93a0*/  IMAD R21, R2, R82.reuse, R21 ;  /* 0x0000005202157224 */ /* 0x080fe200078e0215 */
[----:B------:R-:W-:Y:S01]  /*93b0*/  MOV R2, R127 ;  /* 0x0000007f00027202 */ /* 0x000fe20000000f00 */
[----:B------:R-:W-:Y:S01]  /*93c0*/  IMAD R62, R78, R67, RZ ;  /* 0x000000434e3e7224 */ /* 0x000fe200078e02ff */
[----:B------:R-:W-:Y:S01]  /*93d0*/  I2IP.S8.S32.SAT R67, R4, R3, R5 ;  /* 0x0000000304437239 */ /* 0x000fe20000001405 */
[-C--:B------:R-:W-:Y:S01]  /*93e0*/  IMAD R22, R93, R82.reuse, R22 ;  /* 0x000000525d167224 */ /* 0x080fe200078e0216 */
[----:B------:R-:W-:Y:S01]  /*93f0*/  SHF.R.S32.HI R3, RZ, 0x18, R129 ;  /* 0x00000018ff037819 */ /* 0x000fe20000011481 */
[-C--:B------:R-:W-:Y:S01]  /*9400*/  IMAD R23, R0, R82.reuse, R23 ;  /* 0x0000005200177224 */ /* 0x080fe200078e0217 */
[----:B------:R-:W-:Y:S01]  /*9410*/  SHF.R.S32.HI R0, RZ, 0x18, R128 ;  /* 0x00000018ff007819 */ /* 0x000fe20000011480 */
[----:B------:R-:W-:Y:S01]  /*9420*/  IMAD R26, R78, R31, RZ ;  /* 0x0000001f4e1a7224 */ /* 0x000fe200078e02ff */
[----:B------:R-:W-:Y:S01]  /*9430*/  I2IP.S8.S32.SAT R17, R22, R21, RZ ;  /* 0x0000001516117239 */ /* 0x000fe200000014ff */
[-C--:B------:R-:W-:Y:S01]  /*9440*/  IMAD R24, R3, R82.reuse, R24 ;  /* 0x0000005203187224 */ /* 0x080fe200078e0218 */
[----:B------:R-:W-:Y:S01]  /*9450*/  SHF.R.S32.HI R3, RZ, 0x18, R126 ;  /* 0x00000018ff037819 */ /* 0x000fe2000001147e */
[-C--:B------:R-:W-:Y:S01]  /*9460*/  IMAD R25, R0, R82.reuse, R25 ;  /* 0x0000005200197224 */ /* 0x080fe200078e0219 */
[----:B------:R-:W-:Y:S01]  /*9470*/  I2IP.S8.S32.SAT R17, R20, R19, R17 ;  /* 0x0000001314117239 */ /* 0x000fe20000001411 */
[----:B------:R-:W-:Y:S01]  /*9480*/  IMAD R28, R78, R33, RZ ;  /* 0x000000214e1c7224 */ /* 0x000fe200078e02ff */
[----:B------:R-:W-:Y:S01]  /*9490*/  SHF.R.S32.HI R4, RZ, 0x18, R125 ;  /* 0x00000018ff047819 */ /* 0x000fe2000001147d */
[-C--:B------:R-:W-:Y:S02]  /*94a0*/  IMAD R26, R95, R82.reuse, R26 ;  /* 0x000000525f1a7224 */ /* 0x080fe400078e021a */
[-C--:B------:R-:W-:Y:S01]  /*94b0*/  IMAD R27, R2, R82.reuse, R27 ;  /* 0x00000052021b7224 */ /* 0x080fe200078e021b */
[----:B------:R-:W-:Y:S01]  /*94c0*/  MOV R2, R121 ;  /* 0x0000007900027202 */ /* 0x000fe20000000f00 */
[----:B------:R-:W-:Y:S01]  /*94d0*/  IMAD R28, R3, R82, R28 ;  /* 0x00000052031c7224 */ /* 0x000fe200078e021c */
[----:B------:R-:W-:Y:S01]  /*94e0*/  I2IP.S8.S32.SAT R18, R26, R25, RZ ;  /* 0x000000191a127239 */ /* 0x000fe200000014ff */
[----:B------:R-:W-:Y:S01]  /*94f0*/  IMAD R31, R78, R36, RZ ;  /* 0x000000244e1f7224 */ /* 0x000fe200078e02ff */
[----:B------:R-:W-:Y:S01]  /*9500*/  SHF.R.S32.HI R3, RZ, 0x18, R123 ;  /* 0x00000018ff037819 */ /* 0x000fe2000001147b */
[-C--:B------:R-:W-:Y:S01]  /*9510*/  IMAD R29, R4, R82.reuse, R29 ;  /* 0x00000052041d7224 */ /* 0x080fe200078e021d */
[----:B------:R-:W-:Y:S01]  /*9520*/  I2IP.S8.S32.SAT R18, R24, R23, R18 ;  /* 0x0000001718127239 */ /* 0x000fe20000001412 */
[----:B------:R-:W-:Y:S01]  /*9530*/  IMAD.MOV.U32 R0, RZ, RZ, R124 ;  /* 0x000000ffff007224 */ /* 0x000fe200078e007c */
[----:B------:R-:W-:Y:S01]  /*9540*/  SHF.R.S32.HI R4, RZ, 0x18, R119 ;  /* 0x00000018ff047819 */ /* 0x000fe20000011477 */
[-C--:B------:R-:W-:Y:S02]  /*9550*/  IMAD R30, R97, R82.reuse, R30 ;  /* 0x00000052611e7224 */ /* 0x080fe400078e021e */
[----:B------:R-:W-:Y:S01]  /*9560*/  IMAD R31, R0, R82, R31 ;  /* 0x00000052001f7224 */ /* 0x000fe200078e021f */
[----:B------:R-:W-:Y:S01]  /*9570*/  SHF.R.S32.HI R0, RZ, 0x18, R122 ;  /* 0x00000018ff007819 */ /* 0x000fe2000001147a */
[----:B------:R-:W-:Y:S01]  /*9580*/  IMAD R33, R78, R38, RZ ;  /* 0x000000264e217224 */ /* 0x000fe200078e02ff */
[----:B------:R-:W-:Y:S01]  /*9590*/  I2IP.S8.S32.SAT R19, R30, R29, RZ ;  /* 0x0000001d1e137239 */ /* 0x000fe200000014ff */
[-C--:B------:R-:W-:Y:S01]  /*95a0*/  IMAD R32, R3, R82.reuse, R32 ;  /* 0x0000005203207224 */ /* 0x080fe200078e0220 */
[----:B------:R-:W-:Y:S01]  /*95b0*/  SHF.R.S32.HI R3, RZ, 0x18, R120 ;  /* 0x00000018ff037819 */ /* 0x000fe20000011478 */
[----:B------:R-:W-:Y:S01]  /*95c0*/  IMAD R33, R0, R82, R33 ;  /* 0x0000005200217224 */ /* 0x000fe200078e0221 */
[----:B------:R-:W-:Y:S01]  /*95d0*/  I2IP.S8.S32.SAT R19, R28, R27, R19 ;  /* 0x0000001b1c137239 */ /* 0x000fe20000001413 */
[----:B------:R-:W-:Y:S01]  /*95e0*/  IMAD R36, R78, R41, RZ ;  /* 0x000000294e247224 */ /* 0x000fe200078e02ff */
[----:B------:R-:W-:Y:S01]  /*95f0*/  MOV R0, R118 ;  /* 0x0000007600007202 */ /* 0x000fe20000000f00 */
[-C--:B------:R-:W-:Y:S02]  /*9600*/  IMAD R34, R99, R82.reuse, R34 ;  /* 0x0000005263227224 */ /* 0x080fe400078e0222 */
[----:B------:R-:W-:Y:S01]  /*9610*/  IMAD R35, R2, R82, R35 ;  /* 0x0000005202237224 */ /* 0x000fe200078e0223 */
[----:B------:R-:W-:Y:S01]  /*9620*/  MOV R2, R112 ;  /* 0x0000007000027202 */ /* 0x000fe20000000f00 */
[----:B------:R-:W-:Y:S01]  /*9630*/  IMAD R38, R78, R43, RZ ;  /* 0x0000002b4e267224 */ /* 0x000fe200078e02ff */
[----:B------:R-:W-:Y:S01]  /*9640*/  I2IP.S8.S32.SAT R33, R34, R33, RZ ;  /* 0x0000002122217239 */ /* 0x000fe200000014ff */
[-C--:B------:R-:W-:Y:S01]  /*9650*/  IMAD R36, R3, R82.reuse, R36 ;  /* 0x0000005203247224 */ /* 0x080fe200078e0224 */
[----:B------:R-:W-:Y:S01]  /*9660*/  SHF.R.S32.HI R3, RZ, 0x18, R116 ;  /* 0x00000018ff037819 */ /* 0x000fe20000011474 */
[-C--:B------:R-:W-:Y:S01]  /*9670*/  IMAD R37, R4, R82.reuse, R37 ;  /* 0x0000005204257224 */ /* 0x080fe200078e0225 */
[----:B------:R-:W-:Y:S01]  /*9680*/  I2IP.S8.S32.SAT R32, R32, R31, R33 ;  /* 0x0000001f20207239 */ /* 0x000fe20000001421 */
[-C--:B------:R-:W-:Y:S01]  /*9690*/  IMAD R38, R101, R82.reuse, R38 ;  /* 0x0000005265267224 */ /* 0x080fe200078e0226 */
[----:B------:R-:W-:Y:S01]  /*96a0*/  SHF.R.S32.HI R4, RZ, 0x18, R104 ;  /* 0x00000018ff047819 */ /* 0x000fe20000011468 */
[----:B------:R-:W-:Y:S01]  /*96b0*/  IMAD R39, R0, R82, R39 ;  /* 0x0000005200277224 */ /* 0x000fe200078e0227 */
[----:B------:R-:W-:Y:S01]  /*96c0*/  SHF.R.S32.HI R0, RZ, 0x18, R113 ;  /* 0x00000018ff007819 */ /* 0x000fe20000011471 */
[----:B------:R-:W-:Y:S01]  /*96d0*/  IMAD R41, R78, R46, RZ ;  /* 0x0000002e4e297224 */ /* 0x000fe200078e02ff */
[----:B------:R-:W-:Y:S01]  /*96e0*/  I2IP.S8.S32.SAT R37, R38, R37, RZ ;  /* 0x0000002526257239 */ /* 0x000fe200000014ff */
[----:B------:R-:W-:Y:S01]  /*96f0*/  IMAD R40, R3, R82, R40 ;  /* 0x0000005203287224 */ /* 0x000fe200078e0228 */
[----:B------:R-:W-:Y:S01]  /*9700*/  SHF.R.S32.HI R3, RZ, 0x18, R106 ;  /* 0x00000018ff037819 */ /* 0x000fe2000001146a */
[----:B------:R-:W-:Y:S01]  /*9710*/  IMAD R43, R78, R48, RZ ;  /* 0x000000304e2b7224 */ /* 0x000fe200078e02ff */
[----:B------:R-:W-:Y:S01]  /*9720*/  I2IP.S8.S32.SAT R33, R36, R35, R37 ;  /* 0x0000002324217239 */ /* 0x000fe20000001425 */
[-C--:B------:R-:W-:Y:S01]  /*9730*/  IMAD R41, R0, R82.reuse, R41 ;  /* 0x0000005200297224 */ /* 0x080fe200078e0229 */
[----:B------:R-:W-:Y:S01]  /*9740*/  MOV R0, R117 ;  /* 0x0000007500007202 */ /* 0x000fe20000000f00 */
[-C--:B------:R-:W-:Y:S02]  /*9750*/  IMAD R42, R103, R82.reuse, R42 ;  /* 0x00000052672a7224 */ /* 0x080fe400078e022a */
        /* <DEDUP_REMOVED lines=11> */
[-C--:B------:R-:W-:Y:S02]  /*9810*/  IMAD R47, R0, R82.reuse, R47 ;  /* 0x00000052002f7224 */ /* 0x080fe400078e022f */
[----:B------:R-:W-:Y:S01]  /*9820*/  IMAD R48, R3, R82, R48 ;  /* 0x0000005203307224 */ /* 0x000fe200078e0230 */
[----:B------:R-:W-:Y:S01]  /*9830*/  SHF.R.S32.HI R3, RZ, 0x18, R100 ;  /* 0x00000018ff037819 */ /* 0x000fe20000011464 */
[----:B------:R-:W-:Y:S01]  /*9840*/  IMAD R51, R78, R56, RZ ;  /* 0x000000384e337224 */ /* 0x000fe200078e02ff */
[----:B------:R-:W-:Y:S01]  /*9850*/  I2IP.S8.S32.SAT R35, R46, R45, RZ ;  /* 0x0000002d2e237239 */ /* 0x000fe200000014ff */
[-C--:B------:R-:W-:Y:S01]  /*9860*/  IMAD R49, R2, R82.reuse, R49 ;  /* 0x0000005202317224 */ /* 0x080fe200078e0231 */
[----:B------:R-:W-:Y:S01]  /*9870*/  SHF.R.S32.HI R2, RZ, 0x18, R98 ;  /* 0x00000018ff027819 */ /* 0x000fe20000011462 */
[----:B------:R-:W-:Y:S01]  /*9880*/  IMAD.MOV.U32 R0, RZ, RZ, R102 ;  /* 0x000000ffff007224 */ /* 0x000fe200078e0066 */
[----:B------:R-:W-:Y:S01]  /*9890*/  I2IP.S8.S32.SAT R35, R44, R43, R35 ;  /* 0x0000002b2c237239 */ /* 0x000fe20000001423 */
[-C--:B------:R-:W-:Y:S02]  /*98a0*/  IMAD R50, R81, R82.reuse, R50 ;  /* 0x0000005251327224 */ /* 0x080fe400078e0232 */
[----:B------:R-:W-:Y:S01]  /*98b0*/  IMAD R51, R0, R82, R51 ;  /* 0x0000005200337224 */ /* 0x000fe200078e0233 */
[----:B------:R-:W-:Y:S01]  /*98c0*/  MOV R0, R96 ;  /* 0x0000006000007202 */ /* 0x000fe20000000f00 */
[----:B------:R-:W-:Y:S01]  /*98d0*/  IMAD R53, R78, R58, RZ ;  /* 0x0000003a4e357224 */ /* 0x000fe200078e02ff */
[----:B------:R-:W-:Y:S01]  /*98e0*/  I2IP.S8.S32.SAT R49, R50, R49, RZ ;  /* 0x0000003132317239 */ /* 0x000fe200000014ff */
[-C--:B------:R-:W-:Y:S01]  /*98f0*/  IMAD R52, R3, R82.reuse, R52 ;  /* 0x0000005203347224 */ /* 0x080fe200078e0234 */
[----:B------:R-:W-:Y:S01]  /*9900*/  SHF.R.S32.HI R3, RZ, 0x18, R94 ;  /* 0x00000018ff037819 */ /* 0x000fe2000001145e */
[----:B------:R-:W-:Y:S01]  /*9910*/  IMAD R53, R2, R82, R53 ;  /* 0x0000005202357224 */ /* 0x000fe200078e0235 */
[----:B------:R-:W-:Y:S01]  /*9920*/  MOV R2, R90 ;  /* 0x0000005a00027202 */ /* 0x000fe20000000f00 */
[----:B------:R-:W-:Y:S01]  /*9930*/  IMAD R54, R83, R82, R54 ;  /* 0x0000005253367224 */ /* 0x000fe200078e0236 */
[----:B------:R-:W-:Y:S01]  /*9940*/  I2IP.S8.S32.SAT R48, R48, R47, R49 ;  /* 0x0000002f30307239 */ /* 0x000fe20000001431 */
[C---:B------:R-:W-:Y:S02]  /*9950*/  IMAD R56, R78.reuse, R61, RZ ;  /* 0x0000003d4e387224 */ /* 0x040fe400078e02ff */
[----:B------:R-:W-:Y:S01]  /*9960*/  IMAD R61, R78, R66, RZ ;  /* 0x000000424e3d7224 */ /* 0x000fe200078e02ff */
[----:B------:R-:W-:Y:S01]  /*9970*/  I2IP.S8.S32.SAT R66, R13, R12, R14 ;  /* 0x0000000c0d427239 */ /* 0x000fe2000000140e */
[-C--:B------:R-:W-:Y:S01]  /*9980*/  IMAD R55, R0, R82.reuse, R55 ;  /* 0x0000005200377224 */ /* 0x080fe200078e0237 */
[----:B------:R-:W-:Y:S01]  /*9990*/  SHF.R.S32.HI R0, RZ, 0x18, R92 ;  /* 0x00000018ff007819 */ /* 0x000fe2000001145c */
[-C--:B------:R-:W-:Y:S01]  /*99a0*/  IMAD R56, R3, R82.reuse, R56 ;  /* 0x0000005203387224 */ /* 0x080fe200078e0238 */
[----:B------:R-:W-:Y:S01]  /*99b0*/  I2IP.S8.S32.SAT R49, R54, R53, RZ ;  /* 0x0000003536317239 */ /* 0x000fe200000014ff */
[----:B------:R1:W-:Y:S01]  /*99c0*/  STS.128 [R155+UR49+0x6400], R64 ;  /* 0x006400409b007988 */ /* 0x0003e20008000c31 */
[----:B------:R-:W-:Y:S01]  /*99d0*/  IMAD R58, R78, R63, RZ ;  /* 0x0000003f4e3a7224 */ /* 0x000fe200078e02ff */
[----:B------:R-:W-:Y:S01]  /*99e0*/  SHF.R.S32.HI R3, RZ, 0x18, R88 ;  /* 0x00000018ff037819 */ /* 0x000fe20000011458 */
[-C--:B------:R-:W-:Y:S01]  /*99f0*/  IMAD R57, R0, R82.reuse, R57 ;  /* 0x0000005200397224 */ /* 0x080fe200078e0239 */
[----:B------:R-:W-:Y:S01]  /*9a00*/  I2IP.S8.S32.SAT R49, R52, R51, R49 ;  /* 0x0000003334317239 */ /* 0x000fe20000001431 */
[-C--:B------:R-:W-:Y:S02]  /*9a10*/  IMAD R58, R85, R82.reuse, R58 ;  /* 0x00000052553a7224 */ /* 0x080fe400078e023a */
[-C--:B------:R-:W-:Y:S01]  /*9a20*/  IMAD R59, R2, R82.reuse, R59 ;  /* 0x00000052023b7224 */ /* 0x080fe200078e023b */
[----:B------:R1:W-:Y:S01]  /*9a30*/  STS.128 [R175+0x6400], R16 ;  /* 0x00640010af007388 */ /* 0x0003e20000000c00 */
[-C--:B------:R-:W-:Y:S01]  /*9a40*/  IMAD R60, R3, R82.reuse, R60 ;  /* 0x00000052033c7224 */ /* 0x080fe200078e023c */
[----:B------:R-:W-:Y:S01]  /*9a50*/  I2IP.S8.S32.SAT R50, R58, R57, RZ ;  /* 0x000000393a327239 */ /* 0x000fe200000014ff */
[-C--:B------:R-:W-:Y:S02]  /*9a60*/  IMAD R61, R4, R82.reuse, R61 ;  /* 0x00000052043d7224 */ /* 0x080fe400078e023d */
[----:B------:R-:W-:Y:S01]  /*9a70*/  IMAD R62, R107, R82, R62 ;  /* 0x000000526b3e7224 */ /* 0x000fe200078e023e */
[----:B------:R-:W-:Y:S02]  /*9a80*/  I2IP.S8.S32.SAT R50, R56, R55, R50 ;  /* 0x0000003738327239 */ /* 0x000fe40000001432 */
[----:B------:R1:W-:Y:S02]  /*9a90*/  STS.128 [R174+0x6400], R32 ;  /* 0x00640020ae007388 */ /* 0x0003e40000000c00 */
        /* <DEDUP_REMOVED lines=11> */
[----:B------:R-:W-:Y:S02]  /*9b50*/  UIADD3 UR8, UP0, UPT, UR52, 0x680, URZ ;  /* 0x0000068034087890 */ /* 0x000fe4000ff1e0ff */
[----:B------:R-:W-:Y:S02]  /*9b60*/  UIADD3 UR5, UPT, UPT, UR41, 0x40, URZ ;  /* 0x0000004029057890 */ /* 0x000fe4000fffe0ff */
[----:B------:R-:W-:Y:S02]  /*9b70*/  UIADD3 UR4, UPT, UPT, UR49, 0x6400, URZ ;  /* 0x0000640031047890 */ /* 0x000fe4000fffe0ff */
[----:B------:R-:W-:Y:S01]  /*9b80*/  UIADD3.X UR9, UPT, UPT, URZ, UR53, URZ, UP0, !UPT ;  /* 0x00000035ff097290 */ /* 0x000fe200087fe4ff */
[----:B------:R-:W-:Y:S01]  /*9b90*/  UMOV UR6, UR42 ;  /* 0x0000002a00067c82 */ /* 0x000fe20008000000 */
[----:B------:R-:W-:Y:S07]  /*9ba0*/  UMOV UR7, UR36 ;  /* 0x0000002400077c82 */ /* 0x000fee0008000000 */
[----:B------:R2:W-:Y:S01]  /*9bb0*/  UTMASTG.3D [UR4], [UR8] ;  /* 0x00000004080073b5 */ /* 0x0005e20008010000 */
[----:B------:R0:W-:Y:S01]  /*9bc0*/  UTMACMDFLUSH ;  /* 0x00000000000079b7 */ /* 0x0001e20000000000 */
[----:B--2---:R-:W-:Y:S04]  /*9bd0*/  DEPBAR.LE SB0, 0x1 ;  /* 0x000080400000791a */ /* 0x004fe80000000000 */
.L_x_150:
[----:B------:R-:W-:Y:S05]  /*9be0*/  BSYNC.RECONVERGENT B0 ;  /* 0x0000000000007941 */ /* 0x000fea0003800200 */
.L_x_149:
[----:B------:R-:W-:Y:S01]  /*9bf0*/  BAR.SYNC.DEFER_BLOCKING 0x1, 0x80 ;  /* 0x0042000000007b1d */ /* 0x000fe20000010000 */
[----:B------:R-:W-:Y:S01]  /*9c00*/  ISETP.NE.AND P2, PT, R170, RZ, PT ;  /* 0x000000ffaa00720c */ /* 0x000fe20003f45270 */
[----:B------:R-:W-:Y:S01]  /*9c10*/  IMAD.IADD R20, R75, 0x1, R152 ;  /* 0x000000014b147824 */ /* 0x000fe200078e0298 */
[----:B------:R-:W-:Y:S01]  /*9c20*/  ISETP.NE.AND P0, PT, R172, 0x2, PT ;  /* 0x00000002ac00780c */ /* 0x000fe20003f05270 */
[----:B------:R-:W-:Y:S01]  /*9c30*/  IMAD.IADD R21, R77, 0x1, R154 ;  /* 0x000000014d157824 */ /* 0x000fe200078e029a */
[----:B------:R-:W-:Y:S02]  /*9c40*/  ISETP.NE.AND P1, PT, R76, 0x4, PT ;  /* 0x000000044c00780c */ /* 0x000fe40003f25270 */
[----:B------:R-:W-:Y:S02]  /*9c50*/  SEL R0, RZ, 0x1, P0 ;  /* 0x00000001ff007807 */ /* 0x000fe40000000000 */
[----:B------:R-:W-:Y:S02]  /*9c60*/  SEL R3, RZ, 0x1, P1 ;  /* 0x00000001ff037807 */ /* 0x000fe40000800000 */
[----:B------:R-:W-:Y:S02]  /*9c70*/  LOP3.LUT R163, R163, R0, RZ, 0x3c, !PT ;  /* 0x00000000a3a37212 */ /* 0x000fe400078e3cff */
[----:B------:R-:W-:Y:S02]  /*9c80*/  LOP3.LUT R164, R164, R3, RZ, 0x3c, !PT ;  /* 0x00000003a4a47212 */ /* 0x000fe400078e3cff */
[----:B------:R-:W-:Y:S02]  /*9c90*/  @P2 R2UR UR36, R160 ;  /* 0x00000000a02422ca */ /* 0x000fe400000e0000 */
[----:B------:R-:W-:Y:S02]  /*9ca0*/  SEL R172, R172, RZ, P0 ;  /* 0x000000ffacac7207 */ /* 0x000fe40000000000 */
[----:B------:R-:W-:Y:S01]  /*9cb0*/  SEL R76, R76, RZ, P1 ;  /* 0x000000ff4c4c7207 */ /* 0x000fe20000800000 */
[----:B------:R-:W-:Y:S10]  /*9cc0*/  @P2 BRA `(.L_x_151) ;  /* 0xffffffc400882947 */ /* 0x000ff4000383ffff */
[----:B------:R-:W-:Y:S05]  /*9cd0*/  EXIT ;  /* 0x000000000000794d */ /* 0x000fea0003800000 */
.L_x_25:
[----:B--2---:R2:W4:Y:S02]  /*9ce0*/  SYNCS.PHASECHK.TRANS64.TRYWAIT P0, [R3+URZ+0x2a0], R2 ;  /* 0x0002a002030075a7 */ /* 0x00452400080011ff */
[----:B----4-:R-:W-:Y:S05]  /*9cf0*/  @!P0 NANOSLEEP.SYNCS 0x989680 ;  /* 0x009896800000895d */ /* 0x010fea0003900000 */
[----:B------:R-:W4:Y:S02]  /*9d00*/  @!P0 SYNCS.PHASECHK.TRANS64 P0, [R3+URZ+0x2a0], R2 ;  /* 0x0002a002030085a7 */ /* 0x000f2400080010ff */
[----:B----4-:R-:W-:Y:S05]  /*9d10*/  @!P0 BRA `(.L_x_25) ;  /* 0xfffffffc00f08947 */ /* 0x010fea000383ffff */
[----:B------:R-:W-:Y:S05]  /*9d20*/  BRA `(.L_x_152) ;  /* 0xffffff7c00987947 */ /* 0x000fea000383ffff */
.L_x_28:
[----:B-1----:R-:W-:-:S07]  /*9d30*/  MOV R2, UR33 ;  /* 0x0000002100027c02 */ /* 0x002fce0008000f00 */
.L_x_153:
[----:B-1----:R1:W2:Y:S02]  /*9d40*/  SYNCS.PHASECHK.TRANS64.TRYWAIT P0, [R2+URZ+0x100], R5 ;  /* 0x00010005020075a7 */ /* 0x0022a400080011ff */
[----:B--2---:R-:W-:Y:S05]  /*9d50*/  @!P0 NANOSLEEP.SYNCS 0x989680 ;  /* 0x009896800000895d */ /* 0x004fea0003900000 */
[----:B------:R-:W2:Y:S02]  /*9d60*/  @!P0 SYNCS.PHASECHK.TRANS64 P0, [R2+URZ+0x100], R5 ;  /* 0x00010005020085a7 */ /* 0x000ea400080010ff */
[----:B--2---:R-:W-:Y:S05]  /*9d70*/  @!P0 BRA `(.L_x_153) ;  /* 0xfffffffc00f08947 */ /* 0x004fea000383ffff */
[----:B------:R-:W-:Y:S05]  /*9d80*/  BRA `(.L_x_27) ;  /* 0xffffff8000007947 */ /* 0x000fea000383ffff */
.L_x_35:
[----:B-1----:R-:W-:-:S07]  /*9d90*/  MOV R2, UR17 ;  /* 0x0000001100027c02 */ /* 0x002fce0008000f00 */
.L_x_154:
[----:B-1----:R1:W2:Y:S02]  /*9da0*/  SYNCS.PHASECHK.TRANS64.TRYWAIT P0, [R2+URZ+0x100], R5 ;  /* 0x00010005020075a7 */ /* 0x0022a400080011ff */
[----:B--2---:R-:W-:Y:S05]  /*9db0*/  @!P0 NANOSLEEP.SYNCS 0x989680 ;  /* 0x009896800000895d */ /* 0x004fea0003900000 */
[----:B------:R-:W2:Y:S02]  /*9dc0*/  @!P0 SYNCS.PHASECHK.TRANS64 P0, [R2+URZ+0x100], R5 ;  /* 0x00010005020085a7 */ /* 0x000ea400080010ff */
[----:B--2---:R-:W-:Y:S05]  /*9dd0*/  @!P0 BRA `(.L_x_154) ;  /* 0xfffffffc00f08947 */ /* 0x004fea000383ffff */
[----:B------:R-:W-:Y:S05]  /*9de0*/  BRA `(.L_x_34) ;  /* 0xffffff8000bc7947 */ /* 0x000fea000383ffff */
.L_x_40:
[----:B-1----:R1:W2:Y:S02]  /*9df0*/  SYNCS.PHASECHK.TRANS64.TRYWAIT P0, [R2+URZ+0x230], R3 ;  /* 0x00023003020075a7 */ /* 0x0022a400080011ff */
[----:B--2---:R-:W-:Y:S05]  /*9e00*/  @!P0 NANOSLEEP.SYNCS 0x989680 ;  /* 0x009896800000895d */ /* 0x004fea0003900000 */
[----:B------:R-:W2:Y:S02]  /*9e10*/  @!P0 SYNCS.PHASECHK.TRANS64 P0, [R2+URZ+0x230], R3 ;  /* 0x00023003020085a7 */ /* 0x000ea400080010ff */
[----:B--2---:R-:W-:Y:S05]  /*9e20*/  @!P0 BRA `(.L_x_40) ;  /* 0xfffffffc00f08947 */ /* 0x004fea000383ffff */
[----:B------:R-:W-:Y:S05]  /*9e30*/  BRA `(.L_x_155) ;  /* 0xffffff8400607947 */ /* 0x000fea000383ffff */
.L_x_44:
[----:B---3--:R-:W-:-:S07]  /*9e40*/  MOV R0, UR5 ;  /* 0x0000000500007c02 */ /* 0x008fce0008000f00 */
.L_x_156:
[----:B-1----:R1:W2:Y:S02]  /*9e50*/  SYNCS.PHASECHK.TRANS64.TRYWAIT P0, [R0+URZ], R3 ;  /* 0x00000003000075a7 */ /* 0x0022a400080011ff */
[----:B--2---:R-:W-:Y:S05]  /*9e60*/  @!P0 NANOSLEEP.SYNCS 0x989680 ;  /* 0x009896800000895d */ /* 0x004fea0003900000 */
[----:B------:R-:W2:Y:S02]  /*9e70*/  @!P0 SYNCS.PHASECHK.TRANS64 P0, [R0+URZ], R3 ;  /* 0x00000003000085a7 */ /* 0x000ea400080010ff */
[----:B--2---:R-:W-:Y:S05]  /*9e80*/  @!P0 BRA `(.L_x_156) ;  /* 0xfffffffc00f08947 */ /* 0x004fea000383ffff */
[----:B------:R-:W-:Y:S05]  /*9e90*/  BRA `(.L_x_157) ;  /* 0xffffff8800d07947 */ /* 0x000fea000383ffff */
.L_x_45:
[----:B---3--:R-:W-:-:S07]  /*9ea0*/  MOV R0, UR5 ;  /* 0x0000000500007c02 */ /* 0x008fce0008000f00 */
.L_x_158:
[----:B-1----:R1:W2:Y:S02]  /*9eb0*/  SYNCS.PHASECHK.TRANS64.TRYWAIT P0, [R0+URZ], R3 ;  /* 0x00000003000075a7 */ /* 0x0022a400080011ff */
[----:B--2---:R-:W-:Y:S05]  /*9ec0*/  @!P0 NANOSLEEP.SYNCS 0x989680 ;  /* 0x009896800000895d */ /* 0x004fea0003900000 */
[----:B------:R-:W2:Y:S02]  /*9ed0*/  @!P0 SYNCS.PHASECHK.TRANS64 P0, [R0+URZ], R3 ;  /* 0x00000003000085a7 */ /* 0x000ea400080010ff */
[----:B--2---:R-:W-:Y:S05]  /*9ee0*/  @!P0 BRA `(.L_x_158) ;  /* 0xfffffffc00f08947 */ /* 0x004fea000383ffff */
[----:B------:R-:W-:Y:S05]  /*9ef0*/  BRA `(.L_x_159) ;  /* 0xffffff8800dc7947 */ /* 0x000fea000383ffff */
.L_x_46:
[----:B---3--:R-:W-:-:S07]  /*9f00*/  MOV R0, UR5 ;  /* 0x0000000500007c02 */ /* 0x008fce0008000f00 */
.L_x_160:
[----:B-1----:R1:W2:Y:S02]  /*9f10*/  SYNCS.PHASECHK.TRANS64.TRYWAIT P0, [R0+URZ], R3 ;  /* 0x00000003000075a7 */ /* 0x0022a400080011ff */
[----:B--2---:R-:W-:Y:S05]  /*9f20*/  @!P0 NANOSLEEP.SYNCS 0x989680 ;  /* 0x009896800000895d */ /* 0x004fea0003900000 */
[----:B------:R-:W2:Y:S02]  /*9f30*/  @!P0 SYNCS.PHASECHK.TRANS64 P0, [R0+URZ], R3 ;  /* 0x00000003000085a7 */ /* 0x000ea400080010ff */
[----:B--2---:R-:W-:Y:S05]  /*9f40*/  @!P0 BRA `(.L_x_160) ;  /* 0xfffffffc00f08947 */ /* 0x004fea000383ffff */
[----:B------:R-:W-:Y:S05]  /*9f50*/  BRA `(.L_x_161) ;  /* 0xffffff8800e87947 */ /* 0x000fea000383ffff */
.L_x_47:
[----:B---3--:R-:W-:-:S07]  /*9f60*/  MOV R0, UR5 ;  /* 0x0000000500007c02 */ /* 0x008fce0008000f00 */
.L_x_162:
[----:B-1----:R1:W2:Y:S02]  /*9f70*/  SYNCS.PHASECHK.TRANS64.TRYWAIT P0, [R0+URZ], R3 ;  /* 0x00000003000075a7 */ /* 0x0022a400080011ff */
[----:B--2---:R-:W-:Y:S05]  /*9f80*/  @!P0 NANOSLEEP.SYNCS 0x989680 ;  /* 0x009896800000895d */ /* 0x004fea0003900000 */
[----:B------:R-:W2:Y:S02]  /*9f90*/  @!P0 SYNCS.PHASECHK.TRANS64 P0, [R0+URZ], R3 ;  /* 0x00000003000085a7 */ /* 0x000ea400080010ff */
[----:B--2---:R-:W-:Y:S05]  /*9fa0*/  @!P0 BRA `(.L_x_162) ;  /* 0xfffffffc00f08947 */ /* 0x004fea000383ffff */
[----:B------:R-:W-:Y:S05]  /*9fb0*/  BRA `(.L_x_163) ;  /* 0xffffff8800f47947 */ /* 0x000fea000383ffff */
.L_x_48:
[----:B---3--:R-:W-:-:S07]  /*9fc0*/  MOV R0, UR5 ;  /* 0x0000000500007c02 */ /* 0x008fce0008000f00 */
.L_x_164:
[----:B-1----:R1:W2:Y:S02]  /*9fd0*/  SYNCS.PHASECHK.TRANS64.TRYWAIT P0, [R0+URZ], R3 ;  /* 0x00000003000075a7 */ /* 0x0022a400080011ff */
[----:B--2---:R-:W-:Y:S05]  /*9fe0*/  @!P0 NANOSLEEP.SYNCS 0x989680 ;  /* 0x009896800000895d */ /* 0x004fea0003900000 */
[----:B------:R-:W2:Y:S02]  /*9ff0*/  @!P0 SYNCS.PHASECHK.TRANS64 P0, [R0+URZ], R3 ;  /* 0x00000003000085a7 */ /* 0x000ea400080010ff */
[----:B--2---:R-:W-:Y:S05]  /*a000*/  @!P0 BRA `(.L_x_164) ;  /* 0xfffffffc00f08947 */ /* 0x004fea000383ffff */
[----:B------:R-:W-:Y:S05]  /*a010*/  BRA `(.L_x_165) ;  /* 0xffffff8c00007947 */ /* 0x000fea000383ffff */
.L_x_49:
[----:B---3--:R-:W-:-:S07]  /*a020*/  MOV R0, UR5 ;  /* 0x0000000500007c02 */ /* 0x008fce0008000f00 */
.L_x_166:
[----:B-1----:R1:W2:Y:S02]  /*a030*/  SYNCS.PHASECHK.TRANS64.TRYWAIT P0, [R0+URZ], R3 ;  /* 0x00000003000075a7 */ /* 0x0022a400080011ff */
[----:B--2---:R-:W-:Y:S05]  /*a040*/  @!P0 NANOSLEEP.SYNCS 0x989680 ;  /* 0x009896800000895d */ /* 0x004fea0003900000 */
[----:B------:R-:W2:Y:S02]  /*a050*/  @!P0 SYNCS.PHASECHK.TRANS64 P0, [R0+URZ], R3 ;  /* 0x00000003000085a7 */ /* 0x000ea400080010ff */
[----:B--2---:R-:W-:Y:S05]  /*a060*/  @!P0 BRA `(.L_x_166) ;  /* 0xfffffffc00f08947 */ /* 0x004fea000383ffff */
[----:B------:R-:W-:Y:S05]  /*a070*/  BRA `(.L_x_167) ;  /* 0xffffff8c000c7947 */ /* 0x000fea000383ffff */
.L_x_50:
[----:B---3--:R-:W-:-:S07]  /*a080*/  MOV R0, UR5 ;  /* 0x0000000500007c02 */ /* 0x008fce0008000f00 */
.L_x_168:
[----:B-1----:R1:W2:Y:S02]  /*a090*/  SYNCS.PHASECHK.TRANS64.TRYWAIT P0, [R0+URZ], R3 ;  /* 0x00000003000075a7 */ /* 0x0022a400080011ff */
[----:B--2---:R-:W-:Y:S05]  /*a0a0*/  @!P0 NANOSLEEP.SYNCS 0x989680 ;  /* 0x009896800000895d */ /* 0x004fea0003900000 */
[----:B------:R-:W2:Y:S02]  /*a0b0*/  @!P0 SYNCS.PHASECHK.TRANS64 P0, [R0+URZ], R3 ;  /* 0x00000003000085a7 */ /* 0x000ea400080010ff */
[----:B--2---:R-:W-:Y:S05]  /*a0c0*/  @!P0 BRA `(.L_x_168) ;  /* 0xfffffffc00f08947 */ /* 0x004fea000383ffff */
[----:B------:R-:W-:Y:S05]  /*a0d0*/  BRA `(.L_x_169) ;  /* 0xffffff8c00187947 */ /* 0x000fea000383ffff */
.L_x_51:
[----:B---3--:R-:W-:-:S07]  /*a0e0*/  MOV R0, UR5 ;  /* 0x0000000500007c02 */ /* 0x008fce0008000f00 */
.L_x_170:
[----:B-1----:R1:W2:Y:S02]  /*a0f0*/  SYNCS.PHASECHK.TRANS64.TRYWAIT P0, [R0+URZ], R3 ;  /* 0x00000003000075a7 */ /* 0x0022a400080011ff */
[----:B--2---:R-:W-:Y:S05]  /*a100*/  @!P0 NANOSLEEP.SYNCS 0x989680 ;  /* 0x009896800000895d */ /* 0x004fea0003900000 */
[----:B------:R-:W2:Y:S02]  /*a110*/  @!P0 SYNCS.PHASECHK.TRANS64 P0, [R0+URZ], R3 ;  /* 0x00000003000085a7 */ /* 0x000ea400080010ff */
[----:B--2---:R-:W-:Y:S05]  /*a120*/  @!P0 BRA `(.L_x_170) ;  /* 0xfffffffc00f08947 */ /* 0x004fea000383ffff */
[----:B------:R-:W-:Y:S05]  /*a130*/  BRA `(.L_x_171) ;  /* 0xffffff8c00247947 */ /* 0x000fea000383ffff */
.L_x_52:
[----:B---3--:R-:W-:-:S07]  /*a140*/  MOV R0, UR5 ;  /* 0x0000000500007c02 */ /* 0x008fce0008000f00 */
.L_x_172:
[----:B-1----:R1:W2:Y:S02]  /*a150*/  SYNCS.PHASECHK.TRANS64.TRYWAIT P0, [R0+URZ], R3 ;  /* 0x00000003000075a7 */ /* 0x0022a400080011ff */
[----:B--2---:R-:W-:Y:S05]  /*a160*/  @!P0 NANOSLEEP.SYNCS 0x989680 ;  /* 0x009896800000895d */ /* 0x004fea0003900000 */
[----:B------:R-:W2:Y:S02]  /*a170*/  @!P0 SYNCS.PHASECHK.TRANS64 P0, [R0+URZ], R3 ;  /* 0x00000003000085a7 */ /* 0x000ea400080010ff */
[----:B--2---:R-:W-:Y:S05]  /*a180*/  @!P0 BRA `(.L_x_172) ;  /* 0xfffffffc00f08947 */ /* 0x004fea000383ffff */
[----:B------:R-:W-:Y:S05]  /*a190*/  BRA `(.L_x_173) ;  /* 0xffffff8c00307947 */ /* 0x000fea000383ffff */
.L_x_53:
[----:B---3--:R-:W-:-:S07]  /*a1a0*/  MOV R0, UR5 ;  /* 0x0000000500007c02 */ /* 0x008fce0008000f00 */
.L_x_174:
[----:B-1----:R1:W2:Y:S02]  /*a1b0*/  SYNCS.PHASECHK.TRANS64.TRYWAIT P0, [R0+URZ], R3 ;  /* 0x00000003000075a7 */ /* 0x0022a400080011ff */
[----:B--2---:R-:W-:Y:S05]  /*a1c0*/  @!P0 NANOSLEEP.SYNCS 0x989680 ;  /* 0x009896800000895d */ /* 0x004fea0003900000 */
[----:B------:R-:W2:Y:S02]  /*a1d0*/  @!P0 SYNCS.PHASECHK.TRANS64 P0, [R0+URZ], R3 ;  /* 0x00000003000085a7 */ /* 0x000ea400080010ff */
[----:B--2---:R-:W-:Y:S05]  /*a1e0*/  @!P0 BRA `(.L_x_174) ;  /* 0xfffffffc00f08947 */ /* 0x004fea000383ffff */
[----:B------:R-:W-:Y:S05]  /*a1f0*/  BRA `(.L_x_175) ;  /* 0xffffff8c003c7947 */ /* 0x000fea000383ffff */
.L_x_54:
[----:B---3--:R-:W-:-:S07]  /*a200*/  MOV R0, UR5 ;  /* 0x0000000500007c02 */ /* 0x008fce0008000f00 */
.L_x_176:
[----:B-1----:R1:W2:Y:S02]  /*a210*/  SYNCS.PHASECHK.TRANS64.TRYWAIT P0, [R0+URZ], R3 ;  /* 0x00000003000075a7 */ /* 0x0022a400080011ff */
[----:B--2---:R-:W-:Y:S05]  /*a220*/  @!P0 NANOSLEEP.SYNCS 0x989680 ;  /* 0x009896800000895d */ /* 0x004fea0003900000 */
[----:B------:R-:W2:Y:S02]  /*a230*/  @!P0 SYNCS.PHASECHK.TRANS64 P0, [R0+URZ], R3 ;  /* 0x00000003000085a7 */ /* 0x000ea400080010ff */
[----:B--2---:R-:W-:Y:S05]  /*a240*/  @!P0 BRA `(.L_x_176) ;  /* 0xfffffffc00f08947 */ /* 0x004fea000383ffff */
[----:B------:R-:W-:Y:S05]  /*a250*/  BRA `(.L_x_177) ;  /* 0xffffff8c00487947 */ /* 0x000fea000383ffff */
.L_x_55:
[----:B---3--:R-:W-:-:S07]  /*a260*/  MOV R0, UR5 ;  /* 0x0000000500007c02 */ /* 0x008fce0008000f00 */
.L_x_178:
[----:B-1----:R1:W2:Y:S02]  /*a270*/  SYNCS.PHASECHK.TRANS64.TRYWAIT P0, [R0+URZ], R3 ;  /* 0x00000003000075a7 */ /* 0x0022a400080011ff */
[----:B--2---:R-:W-:Y:S05]  /*a280*/  @!P0 NANOSLEEP.SYNCS 0x989680 ;  /* 0x009896800000895d */ /* 0x004fea0003900000 */
[----:B------:R-:W2:Y:S02]  /*a290*/  @!P0 SYNCS.PHASECHK.TRANS64 P0, [R0+URZ], R3 ;  /* 0x00000003000085a7 */ /* 0x000ea400080010ff */
[----:B--2---:R-:W-:Y:S05]  /*a2a0*/  @!P0 BRA `(.L_x_178) ;  /* 0xfffffffc00f08947 */ /* 0x004fea000383ffff */
[----:B------:R-:W-:Y:S05]  /*a2b0*/  BRA `(.L_x_179) ;  /* 0xffffff8c00547947 */ /* 0x000fea000383ffff */
.L_x_56:
[----:B---3--:R-:W-:-:S07]  /*a2c0*/  MOV R0, UR5 ;  /* 0x0000000500007c02 */ /* 0x008fce0008000f00 */
.L_x_180:
[----:B-1----:R1:W2:Y:S02]  /*a2d0*/  SYNCS.PHASECHK.TRANS64.TRYWAIT P0, [R0+URZ], R3 ;  /* 0x00000003000075a7 */ /* 0x0022a400080011ff */
[----:B--2---:R-:W-:Y:S05]  /*a2e0*/  @!P0 NANOSLEEP.SYNCS 0x989680 ;  /* 0x009896800000895d */ /* 0x004fea0003900000 */
[----:B------:R-:W2:Y:S02]  /*a2f0*/  @!P0 SYNCS.PHASECHK.TRANS64 P0, [R0+URZ], R3 ;  /* 0x00000003000085a7 */ /* 0x000ea400080010ff */
[----:B--2---:R-:W-:Y:S05]  /*a300*/  @!P0 BRA `(.L_x_180) ;  /* 0xfffffffc00f08947 */ /* 0x004fea000383ffff */
[----:B------:R-:W-:Y:S05]  /*a310*/  BRA `(.L_x_181) ;  /* 0xffffff8c00607947 */ /* 0x000fea000383ffff */
.L_x_57:
[----:B---3--:R-:W-:-:S07]  /*a320*/  MOV R0, UR5 ;  /* 0x0000000500007c02 */ /* 0x008fce0008000f00 */
.L_x_182:
[----:B-1----:R1:W2:Y:S02]  /*a330*/  SYNCS.PHASECHK.TRANS64.TRYWAIT P0, [R0+URZ], R3 ;  /* 0x00000003000075a7 */ /* 0x0022a400080011ff */
[----:B--2---:R-:W-:Y:S05]  /*a340*/  @!P0 NANOSLEEP.SYNCS 0x989680 ;  /* 0x009896800000895d */ /* 0x004fea0003900000 */
[----:B------:R-:W2:Y:S02]  /*a350*/  @!P0 SYNCS.PHASECHK.TRANS64 P0, [R0+URZ], R3 ;  /* 0x00000003000085a7 */ /* 0x000ea400080010ff */
[----:B--2---:R-:W-:Y:S05]  /*a360*/  @!P0 BRA `(.L_x_182) ;  /* 0xfffffffc00f08947 */ /* 0x004fea000383ffff */
[----:B------:R-:W-:Y:S05]  /*a370*/  BRA `(.L_x_183) ;  /* 0xffffff8c006c7947 */ /* 0x000fea000383ffff */
.L_x_58:
[----:B---3--:R-:W-:-:S07]  /*a380*/  MOV R0, UR5 ;  /* 0x0000000500007c02 */ /* 0x008fce0008000f00 */
.L_x_184:
[----:B-1----:R1:W2:Y:S02]  /*a390*/  SYNCS.PHASECHK.TRANS64.TRYWAIT P0, [R0+URZ], R3 ;  /* 0x00000003000075a7 */ /* 0x0022a400080011ff */
[----:B--2---:R-:W-:Y:S05]  /*a3a0*/  @!P0 NANOSLEEP.SYNCS 0x989680 ;  /* 0x009896800000895d */ /* 0x004fea0003900000 */
[----:B------:R-:W2:Y:S02]  /*a3b0*/  @!P0 SYNCS.PHASECHK.TRANS64 P0, [R0+URZ], R3 ;  /* 0x00000003000085a7 */ /* 0x000ea400080010ff */
[----:B--2---:R-:W-:Y:S05]  /*a3c0*/  @!P0 BRA `(.L_x_184) ;  /* 0xfffffffc00f08947 */ /* 0x004fea000383ffff */
[----:B------:R-:W-:Y:S05]  /*a3d0*/  BRA `(.L_x_185) ;  /* 0xffffff8c00787947 */ /* 0x000fea000383ffff */
.L_x_59:
[----:B---3--:R-:W-:-:S07]  /*a3e0*/  MOV R0, UR5 ;  /* 0x0000000500007c02 */ /* 0x008fce0008000f00 */
.L_x_186:
[----:B-1----:R1:W2:Y:S02]  /*a3f0*/  SYNCS.PHASECHK.TRANS64.TRYWAIT P0, [R0+URZ], R3 ;  /* 0x00000003000075a7 */ /* 0x0022a400080011ff */
[----:B--2---:R-:W-:Y:S05]  /*a400*/  @!P0 NANOSLEEP.SYNCS 0x989680 ;  /* 0x009896800000895d */ /* 0x004fea0003900000 */
[----:B------:R-:W2:Y:S02]  /*a410*/  @!P0 SYNCS.PHASECHK.TRANS64 P0, [R0+URZ], R3 ;  /* 0x00000003000085a7 */ /* 0x000ea400080010ff */
[----:B--2---:R-:W-:Y:S05]  /*a420*/  @!P0 BRA `(.L_x_186) ;  /* 0xfffffffc00f08947 */ /* 0x004fea000383ffff */
[----:B------:R-:W-:Y:S05]  /*a430*/  BRA `(.L_x_187) ;  /* 0xffffff8c00847947 */ /* 0x000fea000383ffff */
.L_x_60:
[----:B---3--:R-:W-:-:S07]  /*a440*/  MOV R0, UR5 ;  /* 0x0000000500007c02 */ /* 0x008fce0008000f00 */
.L_x_188:
[----:B-1----:R1:W2:Y:S02]  /*a450*/  SYNCS.PHASECHK.TRANS64.TRYWAIT P0, [R0+URZ], R3 ;  /* 0x00000003000075a7 */ /* 0x0022a400080011ff */
[----:B--2---:R-:W-:Y:S05]  /*a460*/  @!P0 NANOSLEEP.SYNCS 0x989680 ;  /* 0x009896800000895d */ /* 0x004fea0003900000 */
[----:B------:R-:W2:Y:S02]  /*a470*/  @!P0 SYNCS.PHASECHK.TRANS64 P0, [R0+URZ], R3 ;  /* 0x00000003000085a7 */ /* 0x000ea400080010ff */
[----:B--2---:R-:W-:Y:S05]  /*a480*/  @!P0 BRA `(.L_x_188) ;  /* 0xfffffffc00f08947 */ /* 0x004fea000383ffff */
[----:B------:R-:W-:Y:S05]  /*a490*/  BRA `(.L_x_189) ;  /* 0xffffff8c00907947 */ /* 0x000fea000383ffff */
.L_x_61:
[----:B---3--:R-:W-:-:S07]  /*a4a0*/  MOV R0, UR5 ;  /* 0x0000000500007c02 */ /* 0x008fce0008000f00 */
.L_x_190:
[----:B-1----:R1:W2:Y:S02]  /*a4b0*/  SYNCS.PHASECHK.TRANS64.TRYWAIT P0, [R0+URZ], R3 ;  /* 0x00000003000075a7 */ /* 0x0022a400080011ff */
[----:B--2---:R-:W-:Y:S05]  /*a4c0*/  @!P0 NANOSLEEP.SYNCS 0x989680 ;  /* 0x009896800000895d */ /* 0x004fea0003900000 */
[----:B------:R-:W2:Y:S02]  /*a4d0*/  @!P0 SYNCS.PHASECHK.TRANS64 P0, [R0+URZ], R3 ;  /* 0x00000003000085a7 */ /* 0x000ea400080010ff */
[----:B--2---:R-:W-:Y:S05]  /*a4e0*/  @!P0 BRA `(.L_x_190) ;  /* 0xfffffffc00f08947 */ /* 0x004fea000383ffff */
[----:B------:R-:W-:Y:S05]  /*a4f0*/  BRA `(.L_x_191) ;  /* 0xffffff8c009c7947 */ /* 0x000fea000383ffff */
.L_x_62:
[----:B---3--:R-:W-:-:S07]  /*a500*/  MOV R0, UR5 ;  /* 0x0000000500007c02 */ /* 0x008fce0008000f00 */
.L_x_192:
[----:B-1----:R1:W2:Y:S02]  /*a510*/  SYNCS.PHASECHK.TRANS64.TRYWAIT P0, [R0+URZ], R3 ;  /* 0x00000003000075a7 */ /* 0x0022a400080011ff */
[----:B--2---:R-:W-:Y:S05]  /*a520*/  @!P0 NANOSLEEP.SYNCS 0x989680 ;  /* 0x009896800000895d */ /* 0x004fea0003900000 */
[----:B------:R-:W2:Y:S02]  /*a530*/  @!P0 SYNCS.PHASECHK.TRANS64 P0, [R0+URZ], R3 ;  /* 0x00000003000085a7 */ /* 0x000ea400080010ff */
[----:B--2---:R-:W-:Y:S05]  /*a540*/  @!P0 BRA `(.L_x_192) ;  /* 0xfffffffc00f08947 */ /* 0x004fea000383ffff */
[----:B------:R-:W-:Y:S05]  /*a550*/  BRA `(.L_x_193) ;  /* 0xffffff8c00a87947 */ /* 0x000fea000383ffff */
.L_x_63:
[----:B---3--:R-:W-:-:S07]  /*a560*/  MOV R0, UR5 ;  /* 0x0000000500007c02 */ /* 0x008fce0008000f00 */
.L_x_194:
[----:B-1----:R1:W2:Y:S02]  /*a570*/  SYNCS.PHASECHK.TRANS64.TRYWAIT P0, [R0+URZ], R3 ;  /* 0x00000003000075a7 */ /* 0x0022a400080011ff */
[----:B--2---:R-:W-:Y:S05]  /*a580*/  @!P0 NANOSLEEP.SYNCS 0x989680 ;  /* 0x009896800000895d */ /* 0x004fea0003900000 */
[----:B------:R-:W2:Y:S02]  /*a590*/  @!P0 SYNCS.PHASECHK.TRANS64 P0, [R0+URZ], R3 ;  /* 0x00000003000085a7 */ /* 0x000ea400080010ff */
[----:B--2---:R-:W-:Y:S05]  /*a5a0*/  @!P0 BRA `(.L_x_194) ;  /* 0xfffffffc00f08947 */ /* 0x004fea000383ffff */
[----:B------:R-:W-:Y:S05]  /*a5b0*/  BRA `(.L_x_195) ;  /* 0xffffff8c00b47947 */ /* 0x000fea000383ffff */
.L_x_64:
[----:B---3--:R-:W-:-:S07]  /*a5c0*/  MOV R0, UR5 ;  /* 0x0000000500007c02 */ /* 0x008fce0008000f00 */
.L_x_196:
[----:B-1----:R1:W2:Y:S02]  /*a5d0*/  SYNCS.PHASECHK.TRANS64.TRYWAIT P0, [R0+URZ], R3 ;  /* 0x00000003000075a7 */ /* 0x0022a400080011ff */
[----:B--2---:R-:W-:Y:S05]  /*a5e0*/  @!P0 NANOSLEEP.SYNCS 0x989680 ;  /* 0x009896800000895d */ /* 0x004fea0003900000 */
[----:B------:R-:W2:Y:S02]  /*a5f0*/  @!P0 SYNCS.PHASECHK.TRANS64 P0, [R0+URZ], R3 ;  /* 0x00000003000085a7 */ /* 0x000ea400080010ff */
[----:B--2---:R-:W-:Y:S05]  /*a600*/  @!P0 BRA `(.L_x_196) ;  /* 0xfffffffc00f08947 */ /* 0x004fea000383ffff */
[----:B------:R-:W-:Y:S05]  /*a610*/  BRA `(.L_x_197) ;  /* 0xffffff8c00c07947 */ /* 0x000fea000383ffff */
.L_x_65:
[----:B---3--:R-:W-:-:S07]  /*a620*/  MOV R0, UR5 ;  /* 0x0000000500007c02 */ /* 0x008fce0008000f00 */
.L_x_198:
[----:B-1----:R1:W2:Y:S02]  /*a630*/  SYNCS.PHASECHK.TRANS64.TRYWAIT P0, [R0+URZ], R3 ;  /* 0x00000003000075a7 */ /* 0x0022a400080011ff */
[----:B--2---:R-:W-:Y:S05]  /*a640*/  @!P0 NANOSLEEP.SYNCS 0x989680 ;  /* 0x009896800000895d */ /* 0x004fea0003900000 */
[----:B------:R-:W2:Y:S02]  /*a650*/  @!P0 SYNCS.PHASECHK.TRANS64 P0, [R0+URZ], R3 ;  /* 0x00000003000085a7 */ /* 0x000ea400080010ff */
[----:B--2---:R-:W-:Y:S05]  /*a660*/  @!P0 BRA `(.L_x_198) ;  /* 0xfffffffc00f08947 */ /* 0x004fea000383ffff */
[----:B------:R-:W-:Y:S05]  /*a670*/  BRA `(.L_x_199) ;  /* 0xffffff8c00cc7947 */ /* 0x000fea000383ffff */
.L_x_66:
[----:B---3--:R-:W-:-:S07]  /*a680*/  MOV R0, UR5 ;  /* 0x0000000500007c02 */ /* 0x008fce0008000f00 */
.L_x_200:
[----:B-1----:R1:W2:Y:S02]  /*a690*/  SYNCS.PHASECHK.TRANS64.TRYWAIT P0, [R0+URZ], R3 ;  /* 0x00000003000075a7 */ /* 0x0022a400080011ff */
[----:B--2---:R-:W-:Y:S05]  /*a6a0*/  @!P0 NANOSLEEP.SYNCS 0x989680 ;  /* 0x009896800000895d */ /* 0x004fea0003900000 */
[----:B------:R-:W2:Y:S02]  /*a6b0*/  @!P0 SYNCS.PHASECHK.TRANS64 P0, [R0+URZ], R3 ;  /* 0x00000003000085a7 */ /* 0x000ea400080010ff */
[----:B--2---:R-:W-:Y:S05]  /*a6c0*/  @!P0 BRA `(.L_x_200) ;  /* 0xfffffffc00f08947 */ /* 0x004fea000383ffff */
[----:B------:R-:W-:Y:S05]  /*a6d0*/  BRA `(.L_x_201) ;  /* 0xffffff8c00d87947 */ /* 0x000fea000383ffff */
.L_x_67:
[----:B---3--:R-:W-:-:S07]  /*a6e0*/  MOV R0, UR5 ;  /* 0x0000000500007c02 */ /* 0x008fce0008000f00 */
.L_x_202:
[----:B-1----:R1:W2:Y:S02]  /*a6f0*/  SYNCS.PHASECHK.TRANS64.TRYWAIT P0, [R0+URZ], R3 ;  /* 0x00000003000075a7 */ /* 0x0022a400080011ff */
[----:B--2---:R-:W-:Y:S05]  /*a700*/  @!P0 NANOSLEEP.SYNCS 0x989680 ;  /* 0x009896800000895d */ /* 0x004fea0003900000 */
[----:B------:R-:W2:Y:S02]  /*a710*/  @!P0 SYNCS.PHASECHK.TRANS64 P0, [R0+URZ], R3 ;  /* 0x00000003000085a7 */ /* 0x000ea400080010ff */
[----:B--2---:R-:W-:Y:S05]  /*a720*/  @!P0 BRA `(.L_x_202) ;  /* 0xfffffffc00f08947 */ /* 0x004fea000383ffff */
[----:B------:R-:W-:Y:S05]  /*a730*/  BRA `(.L_x_203) ;  /* 0xffffff8c00e47947 */ /* 0x000fea000383ffff */
.L_x_68:
[----:B---3--:R-:W-:-:S07]  /*a740*/  MOV R0, UR5 ;  /* 0x0000000500007c02 */ /* 0x008fce0008000f00 */
.L_x_204:
[----:B-1----:R1:W2:Y:S02]  /*a750*/  SYNCS.PHASECHK.TRANS64.TRYWAIT P0, [R0+URZ], R3 ;  /* 0x00000003000075a7 */ /* 0x0022a400080011ff */
[----:B--2---:R-:W-:Y:S05]  /*a760*/  @!P0 NANOSLEEP.SYNCS 0x989680 ;  /* 0x009896800000895d */ /* 0x004fea0003900000 */
[----:B------:R-:W2:Y:S02]  /*a770*/  @!P0 SYNCS.PHASECHK.TRANS64 P0, [R0+URZ], R3 ;  /* 0x00000003000085a7 */ /* 0x000ea400080010ff */
[----:B--2---:R-:W-:Y:S05]  /*a780*/  @!P0 BRA `(.L_x_204) ;  /* 0xfffffffc00f08947 */ /* 0x004fea000383ffff */
[----:B------:R-:W-:Y:S05]  /*a790*/  BRA `(.L_x_205) ;  /* 0xffffff8c00f07947 */ /* 0x000fea000383ffff */
.L_x_69:
[----:B---3--:R-:W-:-:S07]  /*a7a0*/  MOV R0, UR5 ;  /* 0x0000000500007c02 */ /* 0x008fce0008000f00 */
.L_x_206:
[----:B-1----:R1:W2:Y:S02]  /*a7b0*/  SYNCS.PHASECHK.TRANS64.TRYWAIT P0, [R0+URZ], R3 ;  /* 0x00000003000075a7 */ /* 0x0022a400080011ff */
[----:B--2---:R-:W-:Y:S05]  /*a7c0*/  @!P0 NANOSLEEP.SYNCS 0x989680 ;  /* 0x009896800000895d */ /* 0x004fea0003900000 */
[----:B------:R-:W2:Y:S02]  /*a7d0*/  @!P0 SYNCS.PHASECHK.TRANS64 P0, [R0+URZ], R3 ;  /* 0x00000003000085a7 */ /* 0x000ea400080010ff */
[----:B--2---:R-:W-:Y:S05]  /*a7e0*/  @!P0 BRA `(.L_x_206) ;  /* 0xfffffffc00f08947 */ /* 0x004fea000383ffff */
[----:B------:R-:W-:Y:S05]  /*a7f0*/  BRA `(.L_x_207) ;  /* 0xffffff8c00fc7947 */ /* 0x000fea000383ffff */
.L_x_70:
[----:B---3--:R-:W-:-:S07]  /*a800*/  MOV R0, UR5 ;  /* 0x0000000500007c02 */ /* 0x008fce0008000f00 */
.L_x_208:
[----:B-1----:R1:W2:Y:S02]  /*a810*/  SYNCS.PHASECHK.TRANS64.TRYWAIT P0, [R0+URZ], R3 ;  /* 0x00000003000075a7 */ /* 0x0022a400080011ff */
[----:B--2---:R-:W-:Y:S05]  /*a820*/  @!P0 NANOSLEEP.SYNCS 0x989680 ;  /* 0x009896800000895d */ /* 0x004fea0003900000 */
[----:B------:R-:W2:Y:S02]  /*a830*/  @!P0 SYNCS.PHASECHK.TRANS64 P0, [R0+URZ], R3 ;  /* 0x00000003000085a7 */ /* 0x000ea400080010ff */
[----:B--2---:R-:W-:Y:S05]  /*a840*/  @!P0 BRA `(.L_x_208) ;  /* 0xfffffffc00f08947 */ /* 0x004fea000383ffff */
[----:B------:R-:W-:Y:S05]  /*a850*/  BRA `(.L_x_209) ;  /* 0xffffff9000087947 */ /* 0x000fea000383ffff */
.L_x_71:
[----:B---3--:R-:W-:-:S07]  /*a860*/  MOV R0, UR5 ;  /* 0x0000000500007c02 */ /* 0x008fce0008000f00 */
.L_x_210:
[----:B-1----:R1:W2:Y:S02]  /*a870*/  SYNCS.PHASECHK.TRANS64.TRYWAIT P0, [R0+URZ], R3 ;  /* 0x00000003000075a7 */ /* 0x0022a400080011ff */
[----:B--2---:R-:W-:Y:S05]  /*a880*/  @!P0 NANOSLEEP.SYNCS 0x989680 ;  /* 0x009896800000895d */ /* 0x004fea0003900000 */
[----:B------:R-:W2:Y:S02]  /*a890*/  @!P0 SYNCS.PHASECHK.TRANS64 P0, [R0+URZ], R3 ;  /* 0x00000003000085a7 */ /* 0x000ea400080010ff */
[----:B--2---:R-:W-:Y:S05]  /*a8a0*/  @!P0 BRA `(.L_x_210) ;  /* 0xfffffffc00f08947 */ /* 0x004fea000383ffff */
[----:B------:R-:W-:Y:S05]  /*a8b0*/  BRA `(.L_x_211) ;  /* 0xffffff9000147947 */ /* 0x000fea000383ffff */
.L_x_72:
[----:B---3--:R-:W-:-:S07]  /*a8c0*/  MOV R0, UR5 ;  /* 0x0000000500007c02 */ /* 0x008fce0008000f00 */
.L_x_212:
[----:B-1----:R1:W2:Y:S02]  /*a8d0*/  SYNCS.PHASECHK.TRANS64.TRYWAIT P0, [R0+URZ], R3 ;  /* 0x00000003000075a7 */ /* 0x0022a400080011ff */
[----:B--2---:R-:W-:Y:S05]  /*a8e0*/  @!P0 NANOSLEEP.SYNCS 0x989680 ;  /* 0x009896800000895d */ /* 0x004fea0003900000 */
[----:B------:R-:W2:Y:S02]  /*a8f0*/  @!P0 SYNCS.PHASECHK.TRANS64 P0, [R0+URZ], R3 ;  /* 0x00000003000085a7 */ /* 0x000ea400080010ff */
[----:B--2---:R-:W-:Y:S05]  /*a900*/  @!P0 BRA `(.L_x_212) ;  /* 0xfffffffc00f08947 */ /* 0x004fea000383ffff */
[----:B------:R-:W-:Y:S05]  /*a910*/  BRA `(.L_x_213) ;  /* 0xffffff9000207947 */ /* 0x000fea000383ffff */
.L_x_73:
[----:B---3--:R-:W-:-:S07]  /*a920*/  MOV R0, UR5 ;  /* 0x0000000500007c02 */ /* 0x008fce0008000f00 */
.L_x_214:
[----:B-1----:R1:W2:Y:S02]  /*a930*/  SYNCS.PHASECHK.TRANS64.TRYWAIT P0, [R0+URZ], R3 ;  /* 0x00000003000075a7 */ /* 0x0022a400080011ff */
[----:B--2---:R-:W-:Y:S05]  /*a940*/  @!P0 NANOSLEEP.SYNCS 0x989680 ;  /* 0x009896800000895d */ /* 0x004fea0003900000 */
[----:B------:R-:W2:Y:S02]  /*a950*/  @!P0 SYNCS.PHASECHK.TRANS64 P0, [R0+URZ], R3 ;  /* 0x00000003000085a7 */ /* 0x000ea400080010ff */
[----:B--2---:R-:W-:Y:S05]  /*a960*/  @!P0 BRA `(.L_x_214) ;  /* 0xfffffffc00f08947 */ /* 0x004fea000383ffff */
[----:B------:R-:W-:Y:S05]  /*a970*/  BRA `(.L_x_215) ;  /* 0xffffff90002c7947 */ /* 0x000fea000383ffff */
.L_x_74:
[----:B---3--:R-:W-:-:S07]  /*a980*/  MOV R0, UR5 ;  /* 0x0000000500007c02 */ /* 0x008fce0008000f00 */
.L_x_216:
[----:B-1----:R1:W2:Y:S02]  /*a990*/  SYNCS.PHASECHK.TRANS64.TRYWAIT P0, [R0+URZ], R3 ;  /* 0x00000003000075a7 */ /* 0x0022a400080011ff */
[----:B--2---:R-:W-:Y:S05]  /*a9a0*/  @!P0 NANOSLEEP.SYNCS 0x989680 ;  /* 0x009896800000895d */ /* 0x004fea0003900000 */
[----:B------:R-:W2:Y:S02]  /*a9b0*/  @!P0 SYNCS.PHASECHK.TRANS64 P0, [R0+URZ], R3 ;  /* 0x00000003000085a7 */ /* 0x000ea400080010ff */
[----:B--2---:R-:W-:Y:S05]  /*a9c0*/  @!P0 BRA `(.L_x_216) ;  /* 0xfffffffc00f08947 */ /* 0x004fea000383ffff */
[----:B------:R-:W-:Y:S05]  /*a9d0*/  BRA `(.L_x_217) ;  /* 0xffffff9000387947 */ /* 0x000fea000383ffff */
.L_x_77:
[----:B-1----:R1:W2:Y:S02]  /*a9e0*/  SYNCS.PHASECHK.TRANS64.TRYWAIT P0, [R0+URZ+0x290], R5 ;  /* 0x00029005000075a7 */ /* 0x0022a400080011ff */
[----:B--2---:R-:W-:Y:S05]  /*a9f0*/  @!P0 NANOSLEEP.SYNCS 0x989680 ;  /* 0x009896800000895d */ /* 0x004fea0003900000 */
[----:B------:R-:W2:Y:S02]  /*aa00*/  @!P0 SYNCS.PHASECHK.TRANS64 P0, [R0+URZ+0x290], R5 ;  /* 0x00029005000085a7 */ /* 0x000ea400080010ff */
[----:B--2---:R-:W-:Y:S05]  /*aa10*/  @!P0 BRA `(.L_x_77) ;  /* 0xfffffffc00f08947 */ /* 0x004fea000383ffff */
[----:B------:R-:W-:Y:S05]  /*aa20*/  BRA `(.L_x_218) ;  /* 0xffffff9000987947 */ /* 0x000fea000383ffff */
.L_x_78:
[----:B------:R-:W-:-:S07]  /*aa30*/  MOV R0, UR5 ;  /* 0x0000000500007c02 */ /* 0x000fce0008000f00 */
.L_x_219:
[----:B-1----:R1:W2:Y:S02]  /*aa40*/  SYNCS.PHASECHK.TRANS64.TRYWAIT P0, [R0+URZ+0x240], R7 ;  /* 0x00024007000075a7 */ /* 0x0022a400080011ff */
[----:B--2---:R-:W-:Y:S05]  /*aa50*/  @!P0 NANOSLEEP.SYNCS 0x989680 ;  /* 0x009896800000895d */ /* 0x004fea0003900000 */
[----:B------:R-:W2:Y:S02]  /*aa60*/  @!P0 SYNCS.PHASECHK.TRANS64 P0, [R0+URZ+0x240], R7 ;  /* 0x00024007000085a7 */ /* 0x000ea400080010ff */
[----:B--2---:R-:W-:Y:S05]  /*aa70*/  @!P0 BRA `(.L_x_219) ;  /* 0xfffffffc00f08947 */ /* 0x004fea000383ffff */
[----:B------:R-:W-:Y:S05]  /*aa80*/  BRA `(.L_x_220) ;  /* 0xffffff9000a87947 */ /* 0x000fea000383ffff */
.L_x_79:
[----:B-1----:R1:W2:Y:S02]  /*aa90*/  SYNCS.PHASECHK.TRANS64.TRYWAIT P1, [R0+URZ+0x230], R5 ;  /* 0x00023005000075a7 */ /* 0x0022a400080211ff */
[----:B--2---:R-:W-:Y:S05]  /*aaa0*/  @!P1 NANOSLEEP.SYNCS 0x989680 ;  /* 0x009896800000995d */ /* 0x004fea0003900000 */
[----:B------:R-:W2:Y:S02]  /*aab0*/  @!P1 SYNCS.PHASECHK.TRANS64 P1, [R0+URZ+0x230], R5 ;  /* 0x00023005000095a7 */ /* 0x000ea400080210ff */
[----:B--2---:R-:W-:Y:S05]  /*aac0*/  @!P1 BRA `(.L_x_79) ;  /* 0xfffffffc00f09947 */ /* 0x004fea000383ffff */
[----:B------:R-:W-:Y:S05]  /*aad0*/  BRA `(.L_x_221) ;  /* 0xffffff9000d87947 */ /* 0x000fea000383ffff */
.L_x_82:
[----:B------:R-:W-:-:S07]  /*aae0*/  MOV R0, UR5 ;  /* 0x0000000500007c02 */ /* 0x000fce0008000f00 */
.L_x_222:
[----:B-1----:R1:W2:Y:S02]  /*aaf0*/  SYNCS.PHASECHK.TRANS64.TRYWAIT P0, [R0+URZ+0x240], R3 ;  /* 0x00024003000075a7 */ /* 0x0022a400080011ff */
[----:B--2---:R-:W-:Y:S05]  /*ab00*/  @!P0 NANOSLEEP.SYNCS 0x989680 ;  /* 0x009896800000895d */ /* 0x004fea0003900000 */
[----:B------:R-:W2:Y:S02]  /*ab10*/  @!P0 SYNCS.PHASECHK.TRANS64 P0, [R0+URZ+0x240], R3 ;  /* 0x00024003000085a7 */ /* 0x000ea400080010ff */
[----:B--2---:R-:W-:Y:S05]  /*ab20*/  @!P0 BRA `(.L_x_222) ;  /* 0xfffffffc00f08947 */ /* 0x004fea000383ffff */
[----:B------:R-:W-:Y:S05]  /*ab30*/  BRA `(.L_x_81) ;  /* 0xffffff94002c7947 */ /* 0x000fea000383ffff */
.L_x_91:
[----:B-1----:R-:W-:-:S04]  /*ab40*/  MOV R4, UR6 ;  /* 0x0000000600047c02 */ /* 0x002fc80008000f00 */
[----:B------:R1:W2:Y:S03]  /*ab50*/  SYNCS.PHASECHK.TRANS64.TRYWAIT P0, [R4+URZ+0x8], R5 ;  /* 0x00000805040075a7 */ /* 0x0002a600080011ff */
[----:B--2---:R-:W-:Y:S05]  /*ab60*/  @!P0 NANOSLEEP.SYNCS 0x989680 ;  /* 0x009896800000895d */ /* 0x004fea0003900000 */
[----:B------:R-:W2:Y:S02]  /*ab70*/  @!P0 SYNCS.PHASECHK.TRANS64 P0, [R4+URZ+0x8], R5 ;  /* 0x00000805040085a7 */ /* 0x000ea400080010ff */
[----:B--2---:R-:W-:Y:S05]  /*ab80*/  @!P0 BRA `(.L_x_91) ;  /* 0xfffffffc00ec8947 */ /* 0x004fea000383ffff */
[----:B------:R-:W-:Y:S05]  /*ab90*/  BRA `(.L_x_90) ;  /* 0xffffff9400e07947 */ /* 0x000fea000383ffff */
.L_x_93:
[----:B------:R-:W-:Y:S01]  /*aba0*/  BSSY B0, `(.L_x_223) ;  /* 0x0000006000007945 */ /* 0x000fe20003800000 */
[----:B------:R-:W-:-:S07]  /*abb0*/  MOV R15, 0xffffffff ;  /* 0xffffffff000f7802 */ /* 0x000fce0000000f00 */
[----:B-1---5:R-:W-:Y:S05]  /*abc0*/  WARPSYNC.COLLECTIVE R15, `(.L_x_224) ;  /* 0x000000000f0c7348 */ /* 0x022fea0003c00000 */
[----:B------:R-:W-:Y:S02]  /*abd0*/  ELECT P6, UR79, PT ;  /* 0x00000000004f782f */ /* 0x000fe400038c0000 */
[----:B------:R-:W-:Y:S01]  /*abe0*/  MOV R14, UR79 ;  /* 0x0000004f000e7c02 */ /* 0x000fe20008000f00 */
[----:B-1---5:R-:W-:Y:S10]  /*abf0*/  ENDCOLLECTIVE ;  /* 0x000000000000791b */ /* 0x022ff40003800000 */
.L_x_224:
[----:B------:R-:W-:Y:S05]  /*ac00*/  BSYNC B0 ;  /* 0x0000000000007941 */ /* 0x000fea0003800000 */
.L_x_223:
[----:B------:R-:W-:Y:S05]  /*ac10*/  BRA `(.L_x_225) ;  /* 0xffffff9800107947 */ /* 0x000fea000383ffff */
.L_x_95:
[----:B-1----:R-:W-:-:S04]  /*ac20*/  MOV R2, UR6 ;  /* 0x0000000600027c02 */ /* 0x002fc80008000f00 */
[----:B------:R1:W2:Y:S03]  /*ac30*/  SYNCS.PHASECHK.TRANS64.TRYWAIT P0, [R2+URZ+0x8], R3 ;  /* 0x00000803020075a7 */ /* 0x0002a600080011ff */
[----:B--2---:R-:W-:Y:S05]  /*ac40*/  @!P0 NANOSLEEP.SYNCS 0x989680 ;  /* 0x009896800000895d */ /* 0x004fea0003900000 */
[----:B------:R-:W2:Y:S02]  /*ac50*/  @!P0 SYNCS.PHASECHK.TRANS64 P0, [R2+URZ+0x8], R3 ;  /* 0x00000803020085a7 */ /* 0x000ea400080010ff */
[----:B--2---:R-:W-:Y:S05]  /*ac60*/  @!P0 BRA `(.L_x_95) ;  /* 0xfffffffc00ec8947 */ /* 0x004fea000383ffff */
[----:B------:R-:W-:Y:S05]  /*ac70*/  BRA `(.L_x_94) ;  /* 0xffffff9800147947 */ /* 0x000fea000383ffff */
.L_x_96:
[----:B-1----:R1:W2:Y:S02]  /*ac80*/  SYNCS.PHASECHK.TRANS64.TRYWAIT P0, [R0+URZ+0x230], R5 ;  /* 0x00023005000075a7 */ /* 0x0022a400080011ff */
[----:B--2---:R-:W-:Y:S05]  /*ac90*/  @!P0 NANOSLEEP.SYNCS 0x989680 ;  /* 0x009896800000895d */ /* 0x004fea0003900000 */
[----:B------:R-:W2:Y:S02]  /*aca0*/  @!P0 SYNCS.PHASECHK.TRANS64 P0, [R0+URZ+0x230], R5 ;  /* 0x00023005000085a7 */ /* 0x000ea400080010ff */
[----:B--2---:R-:W-:Y:S05]  /*acb0*/  @!P0 BRA `(.L_x_96) ;  /* 0xfffffffc00f08947 */ /* 0x004fea000383ffff */
[----:B------:R-:W-:Y:S05]  /*acc0*/  BRA `(.L_x_226) ;  /* 0xffffff9800e87947 */ /* 0x000fea000383ffff */
.L_x_98:
[----:B------:R-:W-:-:S07]  /*acd0*/  MOV R0, UR11 ;  /* 0x0000000b00007c02 */ /* 0x000fce0008000f00 */
.L_x_227:
[----:B-1----:R1:W2:Y:S02]  /*ace0*/  SYNCS.PHASECHK.TRANS64.TRYWAIT P0, [R0+URZ+0x270], R5 ;  /* 0x00027005000075a7 */ /* 0x0022a400080011ff */
[----:B--2---:R-:W-:Y:S05]  /*acf0*/  @!P0 NANOSLEEP.SYNCS 0x989680 ;  /* 0x009896800000895d */ /* 0x004fea0003900000 */
[----:B------:R-:W2:Y:S02]  /*ad00*/  @!P0 SYNCS.PHASECHK.TRANS64 P0, [R0+URZ+0x270], R5 ;  /* 0x00027005000085a7 */ /* 0x000ea400080010ff */
[----:B--2---:R-:W-:Y:S05]  /*ad10*/  @!P0 BRA `(.L_x_227) ;  /* 0xfffffffc00f08947 */ /* 0x004fea000383ffff */
[----:B------:R-:W-:Y:S05]  /*ad20*/  BRA `(.L_x_228) ;  /* 0xffffff9c00307947 */ /* 0x000fea000383ffff */
.L_x_101:
[----:B------:R-:W-:Y:S07]  /*ad30*/  MOV R0, UR9 ;  /* 0x0000000900007c02 */ /* 0x000fee0008000f00 */
.L_x_229:
[----:B-1----:R1:W2:Y:S02]  /*ad40*/  SYNCS.PHASECHK.TRANS64.TRYWAIT P0, [R0+URZ], R5 ;  /* 0x00000005000075a7 */ /* 0x0022a400080011ff */
[----:B--2---:R-:W-:Y:S05]  /*ad50*/  @!P0 NANOSLEEP.SYNCS 0x989680 ;  /* 0x009896800000895d */ /* 0x004fea0003900000 */
[----:B------:R-:W2:Y:S02]  /*ad60*/  @!P0 SYNCS.PHASECHK.TRANS64 P0, [R0+URZ], R5 ;  /* 0x00000005000085a7 */ /* 0x000ea400080010ff */
[----:B--2---:R-:W-:Y:S05]  /*ad70*/  @!P0 BRA `(.L_x_229) ;  /* 0xfffffffc00f08947 */ /* 0x004fea000383ffff */
[----:B------:R-:W-:Y:S05]  /*ad80*/  BRA `(.L_x_100) ;  /* 0xffffff9c00487947 */ /* 0x000fea000383ffff */
.L_x_105:
[----:B-1----:R-:W-:-:S07]  /*ad90*/  MOV R0, UR7 ;  /* 0x0000000700007c02 */ /* 0x002fce0008000f00 */
.L_x_230:
[----:B-1----:R1:W2:Y:S02]  /*ada0*/  SYNCS.PHASECHK.TRANS64.TRYWAIT P0, [R0+URZ], R3 ;  /* 0x00000003000075a7 */ /* 0x0022a400080011ff */
[----:B--2---:R-:W-:Y:S05]  /*adb0*/  @!P0 NANOSLEEP.SYNCS 0x989680 ;  /* 0x009896800000895d */ /* 0x004fea0003900000 */
[----:B------:R-:W2:Y:S02]  /*adc0*/  @!P0 SYNCS.PHASECHK.TRANS64 P0, [R0+URZ], R3 ;  /* 0x00000003000085a7 */ /* 0x000ea400080010ff */
[----:B--2---:R-:W-:Y:S05]  /*add0*/  @!P0 BRA `(.L_x_230) ;  /* 0xfffffffc00f08947 */ /* 0x004fea000383ffff */
[----:B------:R-:W-:Y:S05]  /*ade0*/  BRA `(.L_x_231) ;  /* 0xffffffa000007947 */ /* 0x000fea000383ffff */
.L_x_106:
[----:B------:R-:W-:-:S07]  /*adf0*/  MOV R0, UR7 ;  /* 0x0000000700007c02 */ /* 0x000fce0008000f00 */
.L_x_232:
[----:B-1----:R1:W2:Y:S02]  /*ae00*/  SYNCS.PHASECHK.TRANS64.TRYWAIT P0, [R0+URZ], R3 ;  /* 0x00000003000075a7 */ /* 0x0022a400080011ff */
[----:B--2---:R-:W-:Y:S05]  /*ae10*/  @!P0 NANOSLEEP.SYNCS 0x989680 ;  /* 0x009896800000895d */ /* 0x004fea0003900000 */
[----:B------:R-:W2:Y:S02]  /*ae20*/  @!P0 SYNCS.PHASECHK.TRANS64 P0, [R0+URZ], R3 ;  /* 0x00000003000085a7 */ /* 0x000ea400080010ff */
[----:B--2---:R-:W-:Y:S05]  /*ae30*/  @!P0 BRA `(.L_x_232) ;  /* 0xfffffffc00f08947 */ /* 0x004fea000383ffff */
[----:B------:R-:W-:Y:S05]  /*ae40*/  BRA `(.L_x_233) ;  /* 0xffffffa0000c7947 */ /* 0x000fea000383ffff */
.L_x_107:
[----:B------:R-:W-:-:S07]  /*ae50*/  MOV R0, UR7 ;  /* 0x0000000700007c02 */ /* 0x000fce0008000f00 */
.L_x_234:
[----:B-1----:R1:W2:Y:S02]  /*ae60*/  SYNCS.PHASECHK.TRANS64.TRYWAIT P0, [R0+URZ], R3 ;  /* 0x00000003000075a7 */ /* 0x0022a400080011ff */
[----:B--2---:R-:W-:Y:S05]  /*ae70*/  @!P0 NANOSLEEP.SYNCS 0x989680 ;  /* 0x009896800000895d */ /* 0x004fea0003900000 */
[----:B------:R-:W2:Y:S02]  /*ae80*/  @!P0 SYNCS.PHASECHK.TRANS64 P0, [R0+URZ], R3 ;  /* 0x00000003000085a7 */ /* 0x000ea400080010ff */
[----:B--2---:R-:W-:Y:S05]  /*ae90*/  @!P0 BRA `(.L_x_234) ;  /* 0xfffffffc00f08947 */ /* 0x004fea000383ffff */
[----:B------:R-:W-:Y:S05]  /*aea0*/  BRA `(.L_x_235) ;  /* 0xffffffa000187947 */ /* 0x000fea000383ffff */
.L_x_110:
[----:B------:R-:W-:-:S07]  /*aeb0*/  MOV R0, UR8 ;  /* 0x0000000800007c02 */ /* 0x000fce0008000f00 */
.L_x_236:
[----:B-1----:R1:W2:Y:S02]  /*aec0*/  SYNCS.PHASECHK.TRANS64.TRYWAIT P1, [R0+URZ+0x2b0], R3 ;  /* 0x0002b003000075a7 */ /* 0x0022a400080211ff */
[----:B--2---:R-:W-:Y:S05]  /*aed0*/  @!P1 NANOSLEEP.SYNCS 0x989680 ;  /* 0x009896800000995d */ /* 0x004fea0003900000 */
[----:B------:R-:W2:Y:S02]  /*aee0*/  @!P1 SYNCS.PHASECHK.TRANS64 P1, [R0+URZ+0x2b0], R3 ;  /* 0x0002b003000095a7 */ /* 0x000ea400080210ff */
[----:B--2---:R-:W-:Y:S05]  /*aef0*/  @!P1 BRA `(.L_x_236) ;  /* 0xfffffffc00f09947 */ /* 0x004fea000383ffff */
[----:B------:R-:W-:Y:S05]  /*af00*/  BRA `(.L_x_237) ;  /* 0xffffffa000647947 */ /* 0x000fea000383ffff */
.L_x_115:
[----:B--2---:R2:W4:Y:S02]  /*af10*/  SYNCS.PHASECHK.TRANS64.TRYWAIT P0, [R0+URZ+0x230], R3 ;  /* 0x00023003000075a7 */ /* 0x00452400080011ff */
[----:B----4-:R-:W-:Y:S05]  /*af20*/  @!P0 NANOSLEEP.SYNCS 0x989680 ;  /* 0x009896800000895d */ /* 0x010fea0003900000 */
[----:B------:R-:W4:Y:S02]  /*af30*/  @!P0 SYNCS.PHASECHK.TRANS64 P0, [R0+URZ+0x230], R3 ;  /* 0x00023003000085a7 */ /* 0x000f2400080010ff */
[----:B----4-:R-:W-:Y:S05]  /*af40*/  @!P0 BRA `(.L_x_115) ;  /* 0xfffffffc00f08947 */ /* 0x010fea000383ffff */
[----:B------:R-:W-:Y:S05]  /*af50*/  BRA `(.L_x_238) ;  /* 0xffffffa400707947 */ /* 0x000fea000383ffff */
.L_x_118:
[----:B------:R-:W-:Y:S07]  /*af60*/  MOV R0, UR6 ;  /* 0x0000000600007c02 */ /* 0x000fee0008000f00 */
.L_x_239:
[----:B--2---:R2:W4:Y:S02]  /*af70*/  SYNCS.PHASECHK.TRANS64.TRYWAIT P0, [R0+URZ+0x228], R3 ;  /* 0x00022803000075a7 */ /* 0x00452400080011ff */
[----:B----4-:R-:W-:Y:S05]  /*af80*/  @!P0 NANOSLEEP.SYNCS 0x989680 ;  /* 0x009896800000895d */ /* 0x010fea0003900000 */
[----:B------:R-:W4:Y:S02]  /*af90*/  @!P0 SYNCS.PHASECHK.TRANS64 P0, [R0+URZ+0x228], R3 ;  /* 0x00022803000085a7 */ /* 0x000f2400080010ff */
[----:B----4-:R-:W-:Y:S05]  /*afa0*/  @!P0 BRA `(.L_x_239) ;  /* 0xfffffffc00f08947 */ /* 0x010fea000383ffff */
[----:B------:R-:W-:Y:S05]  /*afb0*/  BRA `(.L_x_117) ;  /* 0xffffffa800507947 */ /* 0x000fea000383ffff */
.L_x_121:
[----:B--2---:R-:W-:Y:S07]  /*afc0*/  MOV R3, UR6 ;  /* 0x0000000600037c02 */ /* 0x004fee0008000f00 */
.L_x_240:
[----:B-1----:R1:W2:Y:S02]  /*afd0*/  SYNCS.PHASECHK.TRANS64.TRYWAIT P0, [R3+URZ+0x210], R12 ;  /* 0x0002100c030075a7 */ /* 0x0022a400080011ff */
[----:B--2---:R-:W-:Y:S05]  /*afe0*/  @!P0 NANOSLEEP.SYNCS 0x989680 ;  /* 0x009896800000895d */ /* 0x004fea0003900000 */
[----:B------:R-:W2:Y:S02]  /*aff0*/  @!P0 SYNCS.PHASECHK.TRANS64 P0, [R3+URZ+0x210], R12 ;  /* 0x0002100c030085a7 */ /* 0x000ea400080010ff */
[----:B--2---:R-:W-:Y:S05]  /*b000*/  @!P0 BRA `(.L_x_240) ;  /* 0xfffffffc00f08947 */ /* 0x004fea000383ffff */
[----:B------:R-:W-:Y:S05]  /*b010*/  BRA `(.L_x_241) ;  /* 0xffffffa800c87947 */ /* 0x000fea000383ffff */
.L_x_122:
[----:B------:R-:W-:Y:S07]  /*b020*/  MOV R3, UR6 ;  /* 0x0000000600037c02 */ /* 0x000fee0008000f00 */
.L_x_242:
[----:B-1----:R1:W2:Y:S02]  /*b030*/  SYNCS.PHASECHK.TRANS64.TRYWAIT P0, [R3+URZ+0x218], R12 ;  /* 0x0002180c030075a7 */ /* 0x0022a400080011ff */
[----:B--2---:R-:W-:Y:S05]  /*b040*/  @!P0 NANOSLEEP.SYNCS 0x989680 ;  /* 0x009896800000895d */ /* 0x004fea0003900000 */
[----:B------:R-:W2:Y:S02]  /*b050*/  @!P0 SYNCS.PHASECHK.TRANS64 P0, [R3+URZ+0x218], R12 ;  /* 0x0002180c030085a7 */ /* 0x000ea400080010ff */
[----:B--2---:R-:W-:Y:S05]  /*b060*/  @!P0 BRA `(.L_x_242) ;  /* 0xfffffffc00f08947 */ /* 0x004fea000383ffff */
[----:B------:R-:W-:Y:S05]  /*b070*/  BRA `(.L_x_243) ;  /* 0xffffffac00487947 */ /* 0x000fea000383ffff */
.L_x_124:
[----:B------:R-:W-:-:S07]  /*b080*/  MOV R0, UR6 ;  /* 0x0000000600007c02 */ /* 0x000fce0008000f00 */
.L_x_244:
[----:B-1----:R1:W4:Y:S02]  /*b090*/  SYNCS.PHASECHK.TRANS64.TRYWAIT P0, [R0+URZ+0x210], R3 ;  /* 0x00021003000075a7 */ /* 0x00232400080011ff */
[----:B----4-:R-:W-:Y:S05]  /*b0a0*/  @!P0 NANOSLEEP.SYNCS 0x989680 ;  /* 0x009896800000895d */ /* 0x010fea0003900000 */
[----:B------:R-:W4:Y:S02]  /*b0b0*/  @!P0 SYNCS.PHASECHK.TRANS64 P0, [R0+URZ+0x210], R3 ;  /* 0x00021003000085a7 */ /* 0x000f2400080010ff */
[----:B----4-:R-:W-:Y:S05]  /*b0c0*/  @!P0 BRA `(.L_x_244) ;  /* 0xfffffffc00f08947 */ /* 0x010fea000383ffff */
[----:B------:R-:W-:Y:S05]  /*b0d0*/  BRA `(.L_x_245) ;  /* 0xffffffac00b87947 */ /* 0x000fea000383ffff */
.L_x_126:
[----:B--2---:R2:W3:Y:S02]  /*b0e0*/  SYNCS.PHASECHK.TRANS64.TRYWAIT P0, [R0+URZ+0x230], R3 ;  /* 0x00023003000075a7 */ /* 0x0044e400080011ff */
[----:B---3--:R-:W-:Y:S05]  /*b0f0*/  @!P0 NANOSLEEP.SYNCS 0x989680 ;  /* 0x009896800000895d */ /* 0x008fea0003900000 */
[----:B------:R-:W3:Y:S02]  /*b100*/  @!P0 SYNCS.PHASECHK.TRANS64 P0, [R0+URZ+0x230], R3 ;  /* 0x00023003000085a7 */ /* 0x000ee400080010ff */
[----:B---3--:R-:W-:Y:S05]  /*b110*/  @!P0 BRA `(.L_x_126) ;  /* 0xfffffffc00f08947 */ /* 0x008fea000383ffff */
[----:B------:R-:W-:Y:S05]  /*b120*/  BRA `(.L_x_246) ;  /* 0xffffffb000847947 */ /* 0x000fea000383ffff */
.L_x_137:
[----:B-1----:R1:W3:Y:S02]  /*b130*/  SYNCS.PHASECHK.TRANS64.TRYWAIT P1, [R3+URZ+0x200], R0 ;  /* 0x00020000030075a7 */ /* 0x0022e400080211ff */
[----:B---3--:R-:W-:Y:S05]  /*b140*/  @!P1 NANOSLEEP.SYNCS 0x989680 ;  /* 0x009896800000995d */ /* 0x008fea0003900000 */
[----:B------:R-:W3:Y:S02]  /*b150*/  @!P1 SYNCS.PHASECHK.TRANS64 P1, [R3+URZ+0x200], R0 ;  /* 0x00020000030095a7 */ /* 0x000ee400080210ff */
[----:B---3--:R-:W-:Y:S05]  /*b160*/  @!P1 BRA `(.L_x_137) ;  /* 0xfffffffc00f09947 */ /* 0x008fea000383ffff */
[----:B------:R-:W-:Y:S05]  /*b170*/  BRA `(.L_x_136) ;  /* 0xffffffbc00ac7947 */ /* 0x000fea000383ffff */
.L_x_139:
[----:B---3--:R3:W4:Y:S02]  /*b180*/  SYNCS.PHASECHK.TRANS64.TRYWAIT P0, [R171+URZ+0x250], R2 ;  /* 0x00025002ab0075a7 */ /* 0x00872400080011ff */
[----:B----4-:R-:W-:Y:S05]  /*b190*/  @!P0 NANOSLEEP.SYNCS 0x989680 ;  /* 0x009896800000895d */ /* 0x010fea0003900000 */
[----:B------:R-:W4:Y:S02]  /*b1a0*/  @!P0 SYNCS.PHASECHK.TRANS64 P0, [R171+URZ+0x250], R2 ;  /* 0x00025002ab0085a7 */ /* 0x000f2400080010ff */
[----:B----4-:R-:W-:Y:S05]  /*b1b0*/  @!P0 BRA `(.L_x_139) ;  /* 0xfffffffc00f08947 */ /* 0x010fea000383ffff */
[----:B------:R-:W-:Y:S05]  /*b1c0*/  BRA `(.L_x_138) ;  /* 0xffffffc000087947 */ /* 0x000fea000383ffff */
.L_x_147:
[----:B--2---:R2:W3:Y:S02]  /*b1d0*/  SYNCS.PHASECHK.TRANS64.TRYWAIT P0, [R124+URZ+0x200], R3 ;  /* 0x000200037c0075a7 */ /* 0x0044e400080011ff */
[----:B---3--:R-:W-:Y:S05]  /*b1e0*/  @!P0 NANOSLEEP.SYNCS 0x989680 ;  /* 0x009896800000895d */ /* 0x008fea0003900000 */
[----:B------:R-:W3:Y:S02]  /*b1f0*/  @!P0 SYNCS.PHASECHK.TRANS64 P0, [R124+URZ+0x200], R3 ;  /* 0x000200037c0085a7 */ /* 0x000ee400080010ff */
[----:B---3--:R-:W-:Y:S05]  /*b200*/  @!P0 BRA `(.L_x_147) ;  /* 0xfffffffc00f08947 */ /* 0x008fea000383ffff */
[----:B------:R-:W-:Y:S05]  /*b210*/  BRA `(.L_x_146) ;  /* 0xffffffd4000c7947 */ /* 0x000fea000383ffff */
        .weak           $__internal_0_$__cuda_sm10x_tcgen05_guardrail_trap_col_being_dealloced_not_returned_by_alloc
        .type           $__internal_0_$__cuda_sm10x_tcgen05_guardrail_trap_col_being_dealloced_not_returned_by_alloc,@function
        .size           $__internal_0_$__cuda_sm10x_tcgen05_guardrail_trap_col_being_dealloced_not_returned_by_alloc,($__internal_1_$__cuda_sm10x_tcgen05_guardrail_trap_phase_invalid_during_alloc - $__internal_0_$__cuda_sm10x_tcgen05_guardrail_trap_col_being_dealloced_not_returned_by_alloc)
$__internal_0_$__cuda_sm10x_tcgen05_guardrail_trap_col_being_dealloced_not_returned_by_alloc:
[----:B------:R-:W-:Y:S05]  /*b220*/  BPT.TRAP 0x1 ;  /* 0x000000040000795c */ /* 0x000fea0000300000 */
[----:B------:R-:W-:-:S04]  /*b230*/  HFMA2 R3, -RZ, RZ, 0, 0 ;  /* 0x00000000ff037431 */ /* 0x000fc800000001ff */
[----:B------:R-:W-:Y:S05]  /*b240*/  RET.REL.NODEC R2 `(_ZN7cutlass13device_kernelINS_4gemm6kernel13GemmUniversalIN4cute5tupleIJiiiiEEENS1_10collective13CollectiveMmaINS1_35MainloopSm100TmaUmmaWarpSpecializedILi32ELi2ELi4ENS5_IJNS4_1CILi2EEENSA_ILi1EEESC_EEEEENS5_IJNSA_ILi256EEENSA_ILi128EEENSA_ILi32EEEEEEaNS5_IJlSC_lEEEaSJ_NS4_8TiledMMAINS4_8MMA_AtomIJNS4_21SM100_MMA_S8_2x1SM_SSIaaiLi256ELi128ELNS4_4UMMA5MajorE0ELSO_0ELNSN_8SaturateE0EEEEEENS4_6LayoutINS5_IJSC_SC_SC_EEENS5_IJNSA_ILi0EEESU_SU_EEEEENS5_IJNS4_10UnderscoreESX_SX_EEEEENS4_18SM100_TMA_2SM_LOADENS4_14ComposedLayoutINS4_7SwizzleILi1ELi4ELi3EEENS4_18smem_ptr_flag_bitsILi8EEENSS_INS5_IJNSA_ILi8EEESH_EEENS5_IJSH_SC_EEEEEEEvNS4_8identityES10_S1A_vS1B_EENS_8epilogue10collective18CollectiveEpilogueINS1D_23Sm100TmaWarpSpecializedILi2ELi2ELi64ELb0ELb0EEEJNS5_IJSG_SG_SH_EEENS5_IJNSS_ISG_SC_EENSS_INSA_ILi64EEESC_EEEEEaSJ_aSJ_NS1D_6fusion15FusionCallbacksIS1H_NS1N_17LinearCombinationIaiaiLNS_15FloatRoundStyleE2EEES1I_S1M_JEEENS4_5SM1004TMEM4LOAD26SM100_TMEM_LOAD_32dp32b64xENS4_13SM90_TMA_LOADENS11_INS12_ILi2ELi4ELi3EEES15_NSS_INS5_IJS16_S1K_EEENS5_IJS1K_SC_EEEEEEENS4_39AutoVectorizingCopyWithAssumedAlignmentILi128EEENS4_14SM90_TMA_STOREES22_S24_S24_EEEvvEEEEvNT_6ParamsE) ;  /* 0xffffff4c026c7950 */ /* 0x000fea0003c3ffff */
        .weak           $__internal_1_$__cuda_sm10x_tcgen05_guardrail_trap_phase_invalid_during_alloc
        .type           $__internal_1_$__cuda_sm10x_tcgen05_guardrail_trap_phase_invalid_during_alloc,@function
        .size           $__internal_1_$__cuda_sm10x_tcgen05_guardrail_trap_phase_invalid_during_alloc,($__internal_2_$__cuda_sm10x_tcgen05_guardrail_trap_unallocated_columns_being_dealloced - $__internal_1_$__cuda_sm10x_tcgen05_guardrail_trap_phase_invalid_during_alloc)
$__internal_1_$__cuda_sm10x_tcgen05_guardrail_trap_phase_invalid_during_alloc:
[----:B------:R-:W-:Y:S05]  /*b250*/  BPT.TRAP 0x1 ;  /* 0x000000040000795c */ /* 0x000fea0000300000 */
[----:B------:R-:W-:-:S04]  /*b260*/  MOV R3, 0x0 ;  /* 0x0000000000037802 */ /* 0x000fc80000000f00 */
[----:B------:R-:W-:Y:S05]  /*b270*/  RET.REL.NODEC R2 `(_ZN7cutlass13device_kernelINS_4gemm6kernel13GemmUniversalIN4cute5tupleIJiiiiEEENS1_10collective13CollectiveMmaINS1_35MainloopSm100TmaUmmaWarpSpecializedILi32ELi2ELi4ENS5_IJNS4_1CILi2EEENSA_ILi1EEESC_EEEEENS5_IJNSA_ILi256EEENSA_ILi128EEENSA_ILi32EEEEEEaNS5_IJlSC_lEEEaSJ_NS4_8TiledMMAINS4_8MMA_AtomIJNS4_21SM100_MMA_S8_2x1SM_SSIaaiLi256ELi128ELNS4_4UMMA5MajorE0ELSO_0ELNSN_8SaturateE0EEEEEENS4_6LayoutINS5_IJSC_SC_SC_EEENS5_IJNSA_ILi0EEESU_SU_EEEEENS5_IJNS4_10UnderscoreESX_SX_EEEEENS4_18SM100_TMA_2SM_LOADENS4_14ComposedLayoutINS4_7SwizzleILi1ELi4ELi3EEENS4_18smem_ptr_flag_bitsILi8EEENSS_INS5_IJNSA_ILi8EEESH_EEENS5_IJSH_SC_EEEEEEEvNS4_8identityES10_S1A_vS1B_EENS_8epilogue10collective18CollectiveEpilogueINS1D_23Sm100TmaWarpSpecializedILi2ELi2ELi64ELb0ELb0EEEJNS5_IJSG_SG_SH_EEENS5_IJNSS_ISG_SC_EENSS_INSA_ILi64EEESC_EEEEEaSJ_aSJ_NS1D_6fusion15FusionCallbacksIS1H_NS1N_17LinearCombinationIaiaiLNS_15FloatRoundStyleE2EEES1I_S1M_JEEENS4_5SM1004TMEM4LOAD26SM100_TMEM_LOAD_32dp32b64xENS4_13SM90_TMA_LOADENS11_INS12_ILi2ELi4ELi3EEES15_NSS_INS5_IJS16_S1K_EEENS5_IJS1K_SC_EEEEEEENS4_39AutoVectorizingCopyWithAssumedAlignmentILi128EEENS4_14SM90_TMA_STOREES22_S24_S24_EEEvvEEEEvNT_6ParamsE) ;  /* 0xffffff4c02607950 */ /* 0x000fea0003c3ffff */
        .weak           $__internal_2_$__cuda_sm10x_tcgen05_guardrail_trap_unallocated_columns_being_dealloced
        .type           $__internal_2_$__cuda_sm10x_tcgen05_guardrail_trap_unallocated_columns_being_dealloced,@function
        .size           $__internal_2_$__cuda_sm10x_tcgen05_guardrail_trap_unallocated_columns_being_dealloced,(.L_x_248 - $__internal_2_$__cuda_sm10x_tcgen05_guardrail_trap_unallocated_columns_being_dealloced)
$__internal_2_$__cuda_sm10x_tcgen05_guardrail_trap_unallocated_columns_being_dealloced:
[----:B------:R-:W-:Y:S05]  /*b280*/  BPT.TRAP 0x1 ;  /* 0x000000040000795c */ /* 0x000fea0000300000 */
[----:B------:R-:W-:-:S04]  /*b290*/  HFMA2 R3, -RZ, RZ, 0, 0 ;  /* 0x00000000ff037431 */ /* 0x000fc800000001ff */
[----:B------:R-:W-:Y:S05]  /*b2a0*/  RET.REL.NODEC R2 `(_ZN7cutlass13device_kernelINS_4gemm6kernel13GemmUniversalIN4cute5tupleIJiiiiEEENS1_10collective13CollectiveMmaINS1_35MainloopSm100TmaUmmaWarpSpecializedILi32ELi2ELi4ENS5_IJNS4_1CILi2EEENSA_ILi1EEESC_EEEEENS5_IJNSA_ILi256EEENSA_ILi128EEENSA_ILi32EEEEEEaNS5_IJlSC_lEEEaSJ_NS4_8TiledMMAINS4_8MMA_AtomIJNS4_21SM100_MMA_S8_2x1SM_SSIaaiLi256ELi128ELNS4_4UMMA5MajorE0ELSO_0ELNSN_8SaturateE0EEEEEENS4_6LayoutINS5_IJSC_SC_SC_EEENS5_IJNSA_ILi0EEESU_SU_EEEEENS5_IJNS4_10UnderscoreESX_SX_EEEEENS4_18SM100_TMA_2SM_LOADENS4_14ComposedLayoutINS4_7SwizzleILi1ELi4ELi3EEENS4_18smem_ptr_flag_bitsILi8EEENSS_INS5_IJNSA_ILi8EEESH_EEENS5_IJSH_SC_EEEEEEEvNS4_8identityES10_S1A_vS1B_EENS_8epilogue10collective18CollectiveEpilogueINS1D_23Sm100TmaWarpSpecializedILi2ELi2ELi64ELb0ELb0EEEJNS5_IJSG_SG_SH_EEENS5_IJNSS_ISG_SC_EENSS_INSA_ILi64EEESC_EEEEEaSJ_aSJ_NS1D_6fusion15FusionCallbacksIS1H_NS1N_17LinearCombinationIaiaiLNS_15FloatRoundStyleE2EEES1I_S1M_JEEENS4_5SM1004TMEM4LOAD26SM100_TMEM_LOAD_32dp32b64xENS4_13SM90_TMA_LOADENS11_INS12_ILi2ELi4ELi3EEES15_NSS_INS5_IJS16_S1K_EEENS5_IJS1K_SC_EEEEEEENS4_39AutoVectorizingCopyWithAssumedAlignmentILi128EEENS4_14SM90_TMA_STOREES22_S24_S24_EEEvvEEEEvNT_6ParamsE) ;  /* 0xffffff4c02547950 */ /* 0x000fea0003c3ffff */
.L_x_247:
[----:B------:R-:W-:-:S00]  /*b2b0*/  BRA `(.L_x_247) ;  /* 0xfffffffc00fc7947 */ /* 0x000fc0000383ffff */
[----:B------:R-:W-:-:S00]  /*b2c0*/  NOP ;  /* 0x0000000000007918 */ /* 0x000fc00000000000 */
        /* <DEDUP_REMOVED lines=11> */
.L_x_248:


//--------------------- .nv.global.init           --------------------------
	.section	.nv.global.init,"aw",@progbits
.nv.global.init:
	.type		$str$27,@object
	.size		$str$27,($str$28 - $str$27)
$str$27:
        /*0000*/ 	.byte	0x28, 0x61, 0x64, 0x64, 0x72, 0x65, 0x73, 0x73, 0x20, 0x26, 0x20, 0x6d, 0x61, 0x73, 0x6b, 0x29
        /*0010*/ 	.byte	0x20, 0x3d, 0x3d, 0x20, 0x30, 0x00
	.type		$str$28,@object
	.size		$str$28,($str$26 - $str$28)
$str$28:
        /*0016*/ 	.byte	0x2f, 0x74, 0x6d, 0x70, 0x2f, 0x63, 0x75, 0x74, 0x6c, 0x61, 0x73, 0x73, 0x5f, 0x73, 0x77, 0x65
        /*0026*/ 	.byte	0x65, 0x70, 0x5f, 0x73, 0x72, 0x63, 0x2f, 0x69, 0x6e, 0x63, 0x6c, 0x75, 0x64, 0x65, 0x2f, 0x63
        /*0036*/ 	.byte	0x75, 0x74, 0x65, 0x2f, 0x70, 0x6f, 0x69, 0x6e, 0x74, 0x65, 0x72, 0x5f, 0x66, 0x6c, 0x61, 0x67
        /*0046*/ 	.byte	0x67, 0x65, 0x64, 0x2e, 0x68, 0x70, 0x70, 0x00
	.type		$str$26,@object
	.size		$str$26,($str$25 - $str$26)
$str$26:
        /*004e*/ 	.byte	0x2f, 0x74, 0x6d, 0x70, 0x2f, 0x63, 0x75, 0x74, 0x6c, 0x61, 0x73, 0x73, 0x5f, 0x73, 0x77, 0x65
        /*005e*/ 	.byte	0x65, 0x70, 0x5f, 0x73, 0x72, 0x63, 0x2f, 0x69, 0x6e, 0x63, 0x6c, 0x75, 0x64, 0x65, 0x2f, 0x63
        /*006e*/ 	.byte	0x75, 0x74, 0x65, 0x2f, 0x61, 0x74, 0x6f, 0x6d, 0x2f, 0x63, 0x6f, 0x70, 0x79, 0x5f, 0x74, 0x72
        /*007e*/ 	.byte	0x61, 0x69, 0x74, 0x73, 0x5f, 0x73, 0x6d, 0x31, 0x30, 0x30, 0x2e, 0x68, 0x70, 0x70, 0x00
	.type		$str$25,@object
	.size		$str$25,(__unnamed_1 - $str$25)
$str$25:
        /*008d*/ 	.byte	0x28, 0x28, 0x75, 0x69, 0x6e, 0x74, 0x33, 0x32, 0x5f, 0x74, 0x28, 0x74, 0x68, 0x72, 0x65, 0x61
        /*009d*/ 	.byte	0x64, 0x49, 0x64, 0x78, 0x2e, 0x78, 0x29, 0x20, 0x2f, 0x20, 0x33, 0x32, 0x29, 0x20, 0x25, 0x20
        /*00ad*/ 	.byte	0x34, 0x29, 0x20, 0x3d, 0x3d, 0x20, 0x28, 0x28, 0x28, 0x74, 0x6d, 0x65, 0x6d, 0x5f, 0x61, 0x64
        /*00bd*/ 	.byte	0x64, 0x72, 0x20, 0x3e, 0x3e, 0x20, 0x31, 0x36, 0x29, 0x20, 0x2f, 0x20, 0x33, 0x32, 0x29, 0x20
        /*00cd*/ 	.byte	0x25, 0x20, 0x34, 0x29, 0x00
	.type		__unnamed_1,@object
	.size		__unnamed_1,(__unnamed_2 - __unnamed_1)
__unnamed_1:
        /*00d2*/ 	.byte	0x61, 0x75, 0x74, 0x6f, 0x20, 0x63, 0x75, 0x74, 0x65, 0x3a, 0x3a, 0x61, 0x73, 0x5f, 0x70, 0x6f
        /* <DEDUP_REMOVED lines=24> */
        /*0262*/ 	.byte	0x5d, 0x00
	.type		__unnamed_2,@object
	.size		__unnamed_2,(.L_2 - __unnamed_2)
__unnamed_2:
        /* <DEDUP_REMOVED lines=42> */
        /*0504*/ 	.byte	0x43, 0x3c, 0x30, 0x3e, 0x3e, 0x3e, 0x3e, 0x5d, 0x00
.L_2:


//--------------------- .nv.shared._ZN7cutlass13device_kernelINS_4gemm6kernel13GemmUniversalIN4cute5tupleIJiiiiEEENS1_10collective13CollectiveMmaINS1_35MainloopSm100TmaUmmaWarpSpecializedILi32ELi2ELi4ENS5_IJNS4_1CILi2EEENSA_ILi1EEESC_EEEEENS5_IJNSA_ILi256EEENSA_ILi128EEENSA_ILi32EEEEEEaNS5_IJlSC_lEEEaSJ_NS4_8TiledMMAINS4_8MMA_AtomIJNS4_21SM100_MMA_S8_2x1SM_SSIaaiLi256ELi128ELNS4_4UMMA5MajorE0ELSO_0ELNSN_8SaturateE0EEEEEENS4_6LayoutINS5_IJSC_SC_SC_EEENS5_IJNSA_ILi0EEESU_SU_EEEEENS5_IJNS4_10UnderscoreESX_SX_EEEEENS4_18SM100_TMA_2SM_LOADENS4_14ComposedLayoutINS4_7SwizzleILi1ELi4ELi3EEENS4_18smem_ptr_flag_bitsILi8EEENSS_INS5_IJNSA_ILi8EEESH_EEENS5_IJSH_SC_EEEEEEEvNS4_8identityES10_S1A_vS1B_EENS_8epilogue10collective18CollectiveEpilogueINS1D_23Sm100TmaWarpSpecializedILi2ELi2ELi64ELb0ELb0EEEJNS5_IJSG_SG_SH_EEENS5_IJNSS_ISG_SC_EENSS_INSA_ILi64EEESC_EEEEEaSJ_aSJ_NS1D_6fusion15FusionCallbacksIS1H_NS1N_17LinearCombinationIaiaiLNS_15FloatRoundStyleE2EEES1I_S1M_JEEENS4_5SM1004TMEM4LOAD26SM100_TMEM_LOAD_32dp32b64xENS4_13SM90_TMA_LOADENS11_INS12_ILi2ELi4ELi3EEES15_NSS_INS5_IJS16_S1K_EEENS5_IJS1K_SC_EEEEEEENS4_39AutoVectorizingCopyWithAssumedAlignmentILi128EEENS4_14SM90_TMA_STOREES22_S24_S24_EEEvvEEEEvNT_6ParamsE --------------------------
	.section	.nv.shared._ZN7cutlass13device_kernelINS_4gemm6kernel13GemmUniversalIN4cute5tupleIJiiiiEEENS1_10collective13CollectiveMmaINS1_35MainloopSm100TmaUmmaWarpSpecializedILi32ELi2ELi4ENS5_IJNS4_1CILi2EEENSA_ILi1EEESC_EEEEENS5_IJNSA_ILi256EEENSA_ILi128EEENSA_ILi32EEEEEEaNS5_IJlSC_lEEEaSJ_NS4_8TiledMMAINS4_8MMA_AtomIJNS4_21SM100_MMA_S8_2x1SM_SSIaaiLi256ELi128ELNS4_4UMMA5MajorE0ELSO_0ELNSN_8SaturateE0EEEEEENS4_6LayoutINS5_IJSC_SC_SC_EEENS5_IJNSA_ILi0EEESU_SU_EEEEENS5_IJNS4_10UnderscoreESX_SX_EEEEENS4_18SM100_TMA_2SM_LOADENS4_14ComposedLayoutINS4_7SwizzleILi1ELi4ELi3EEENS4_18smem_ptr_flag_bitsILi8EEENSS_INS5_IJNSA_ILi8EEESH_EEENS5_IJSH_SC_EEEEEEEvNS4_8identityES10_S1A_vS1B_EENS_8epilogue10collective18CollectiveEpilogueINS1D_23Sm100TmaWarpSpecializedILi2ELi2ELi64ELb0ELb0EEEJNS5_IJSG_SG_SH_EEENS5_IJNSS_ISG_SC_EENSS_INSA_ILi64EEESC_EEEEEaSJ_aSJ_NS1D_6fusion15FusionCallbacksIS1H_NS1N_17LinearCombinationIaiaiLNS_15FloatRoundStyleE2EEES1I_S1M_JEEENS4_5SM1004TMEM4LOAD26SM100_TMEM_LOAD_32dp32b64xENS4_13SM90_TMA_LOADENS11_INS12_ILi2ELi4ELi3EEES15_NSS_INS5_IJS16_S1K_EEENS5_IJS1K_SC_EEEEEEENS4_39AutoVectorizingCopyWithAssumedAlignmentILi128EEENS4_14SM90_TMA_STOREES22_S24_S24_EEEvvEEEEvNT_6ParamsE,"aw",@nobits
	.sectionflags	@""
	.align	16
	.zero		1024


//--------------------- .nv.shared.reserved.0     --------------------------
	.section	.nv.shared.reserved.0,"aw",@nobits
	.weak		__nv_reservedSMEM_offset_0_alias
	.size		__nv_reservedSMEM_offset_0_alias, 0, 64
	.other		__nv_reservedSMEM_offset_0_alias,@"STO_CUDA_RESERVED_SHARED STV_DEFAULT"
__nv_reservedSMEM_offset_0_alias:
	.zero		0
.nv.shared.reserved.0:
	.zero		64
	.weak		__nv_reservedSMEM_tcgen05_partition
	.type		__nv_reservedSMEM_tcgen05_partition,@object
	.size		__nv_reservedSMEM_tcgen05_partition,(.L_0 - __nv_reservedSMEM_tcgen05_partition)
__nv_reservedSMEM_tcgen05_partition:
	.zero		32
.L_0:


//--------------------- .nv.global                --------------------------
	.section	.nv.global,"aw",@nobits
.nv.global:
	.type		_ZN40_INTERNAL_22e773c8_4_k_cu_2c7a94bc_353584cute1_E,@object
	.size		_ZN40_INTERNAL_22e773c8_4_k_cu_2c7a94bc_353584cute1_E,(_ZN40_INTERNAL_22e773c8_4_k_cu_2c7a94bc_353584cuda3std3__45__cpo6cbeginE - _ZN40_INTERNAL_22e773c8_4_k_cu_2c7a94bc_353584cute1_E)
_ZN40_INTERNAL_22e773c8_4_k_cu_2c7a94bc_353584cute1_E:
	.zero		1
	.type		_ZN40_INTERNAL_22e773c8_4_k_cu_2c7a94bc_353584cuda3std3__45__cpo6cbeginE,@object
	.size		_ZN40_INTERNAL_22e773c8_4_k_cu_2c7a94bc_353584cuda3std3__45__cpo6cbeginE,(_ZN40_INTERNAL_22e773c8_4_k_cu_2c7a94bc_353584cuda3std3__48in_placeE - _ZN40_INTERNAL_22e773c8_4_k_cu_2c7a94bc_353584cuda3std3__45__cpo6cbeginE)
_ZN40_INTERNAL_22e773c8_4_k_cu_2c7a94bc_353584cuda3std3__45__cpo6cbeginE:
	.zero		1
	.type		_ZN40_INTERNAL_22e773c8_4_k_cu_2c7a94bc_353584cuda3std3__48in_placeE,@object
	.size		_ZN40_INTERNAL_22e773c8_4_k_cu_2c7a94bc_353584cuda3std3__48in_placeE,(_ZN40_INTERNAL_22e773c8_4_k_cu_2c7a94bc_353584cuda3std6ranges3__45__cpo9iter_moveE - _ZN40_INTERNAL_22e773c8_4_k_cu_2c7a94bc_353584cuda3std3__48in_placeE)
_ZN40_INTERNAL_22e773c8_4_k_cu_2c7a94bc_353584cuda3std3__48in_placeE:
	.zero		1
	.type		_ZN40_INTERNAL_22e773c8_4_k_cu_2c7a94bc_353584cuda3std6ranges3__45__cpo9iter_moveE,@object
	.size		_ZN40_INTERNAL_22e773c8_4_k_cu_2c7a94bc_353584cuda3std6ranges3__45__cpo9iter_moveE,(_ZN40_INTERNAL_22e773c8_4_k_cu_2c7a94bc_353584cuda3std3__45__cpo5beginE - _ZN40_INTERNAL_22e773c8_4_k_cu_2c7a94bc_353584cuda3std6ranges3__45__cpo9iter_moveE)
_ZN40_INTERNAL_22e773c8_4_k_cu_2c7a94bc_353584cuda3std6ranges3__45__cpo9iter_moveE:
	.zero		1
	.type		_ZN40_INTERNAL_22e773c8_4_k_cu_2c7a94bc_353584cuda3std3__45__cpo5beginE,@object
	.size		_ZN40_INTERNAL_22e773c8_4_k_cu_2c7a94bc_353584cuda3std3__45__cpo5beginE,(_ZN40_INTERNAL_22e773c8_4_k_cu_2c7a94bc_353584cuda3std3__442_GLOBAL__N__22e773c8_4_k_cu_2c7a94bc_353586ignoreE - _ZN40_INTERNAL_22e773c8_4_k_cu_2c7a94bc_353584cuda3std3__45__cpo5beginE)
_ZN40_INTERNAL_22e773c8_4_k_cu_2c7a94bc_353584cuda3std3__45__cpo5beginE:
	.zero		1
	.type		_ZN40_INTERNAL_22e773c8_4_k_cu_2c7a94bc_353584cuda3std3__442_GLOBAL__N__22e773c8_4_k_cu_2c7a94bc_353586ignoreE,@object
	.size		_ZN40_INTERNAL_22e773c8_4_k_cu_2c7a94bc_353584cuda3std3__442_GLOBAL__N__22e773c8_4_k_cu_2c7a94bc_353586ignoreE,(_ZN40_INTERNAL_22e773c8_4_k_cu_2c7a94bc_353584cute7productE - _ZN40_INTERNAL_22e773c8_4_k_cu_2c7a94bc_353584cuda3std3__442_GLOBAL__N__22e773c8_4_k_cu_2c7a94bc_353586ignoreE)
_ZN40_INTERNAL_22e773c8_4_k_cu_2c7a94bc_353584cuda3std3__442_GLOBAL__N__22e773c8_4_k_cu_2c7a94bc_353586ignoreE:
	.zero		1
	.type		_ZN40_INTERNAL_22e773c8_4_k_cu_2c7a94bc_353584cute7productE,@object
	.size		_ZN40_INTERNAL_22e773c8_4_k_cu_2c7a94bc_353584cute7productE,(_ZN40_INTERNAL_22e773c8_4_k_cu_2c7a94bc_353584cuda3std3__45__cpo3endE - _ZN40_INTERNAL_22e773c8_4_k_cu_2c7a94bc_353584cute7productE)
_ZN40_INTERNAL_22e773c8_4_k_cu_2c7a94bc_353584cute7productE:
	.zero		1
	.type		_ZN40_INTERNAL_22e773c8_4_k_cu_2c7a94bc_353584cuda3std3__45__cpo3endE,@object
	.size		_ZN40_INTERNAL_22e773c8_4_k_cu_2c7a94bc_353584cuda3std3__45__cpo3endE,(_ZN40_INTERNAL_22e773c8_4_k_cu_2c7a94bc_353584cuda3std3__419piecewise_constructE - _ZN40_INTERNAL_22e773c8_4_k_cu_2c7a94bc_353584cuda3std3__45__cpo3endE)
_ZN40_INTERNAL_22e773c8_4_k_cu_2c7a94bc_353584cuda3std3__45__cpo3endE:
	.zero		1
	.type		_ZN40_INTERNAL_22e773c8_4_k_cu_2c7a94bc_353584cuda3std3__419piecewise_constructE,@object
	.size		_ZN40_INTERNAL_22e773c8_4_k_cu_2c7a94bc_353584cuda3std3__419piecewise_constructE,(_ZN40_INTERNAL_22e773c8_4_k_cu_2c7a94bc_353584cuda3std3__45__cpo4cendE - _ZN40_INTERNAL_22e773c8_4_k_cu_2c7a94bc_353584cuda3std3__419piecewise_constructE)
_ZN40_INTERNAL_22e773c8_4_k_cu_2c7a94bc_353584cuda3std3__419piecewise_constructE:
	.zero		1
	.type		_ZN40_INTERNAL_22e773c8_4_k_cu_2c7a94bc_353584cuda3std3__45__cpo4cendE,@object
	.size		_ZN40_INTERNAL_22e773c8_4_k_cu_2c7a94bc_353584cuda3std3__45__cpo4cendE,(_ZN40_INTERNAL_22e773c8_4_k_cu_2c7a94bc_353584cuda3std6ranges3__45__cpo4swapE - _ZN40_INTERNAL_22e773c8_4_k_cu_2c7a94bc_353584cuda3std3__45__cpo4cendE)
_ZN40_INTERNAL_22e773c8_4_k_cu_2c7a94bc_353584cuda3std3__45__cpo4cendE:
	.zero		1
	.type		_ZN40_INTERNAL_22e773c8_4_k_cu_2c7a94bc_353584cuda3std6ranges3__45__cpo4swapE,@object
	.size		_ZN40_INTERNAL_22e773c8_4_k_cu_2c7a94bc_353584cuda3std6ranges3__45__cpo4swapE,(.L_10 - _ZN40_INTERNAL_22e773c8_4_k_cu_2c7a94bc_353584cuda3std6ranges3__45__cpo4swapE)
_ZN40_INTERNAL_22e773c8_4_k_cu_2c7a94bc_353584cuda3std6ranges3__45__cpo4swapE:
	.zero		1
.L_10:


//--------------------- .nv.constant0._ZN7cutlass13device_kernelINS_4gemm6kernel13GemmUniversalIN4cute5tupleIJiiiiEEENS1_10collective13CollectiveMmaINS1_35MainloopSm100TmaUmmaWarpSpecializedILi32ELi2ELi4ENS5_IJNS4_1CILi2EEENSA_ILi1EEESC_EEEEENS5_IJNSA_ILi256EEENSA_ILi128EEENSA_ILi32EEEEEEaNS5_IJlSC_lEEEaSJ_NS4_8TiledMMAINS4_8MMA_AtomIJNS4_21SM100_MMA_S8_2x1SM_SSIaaiLi256ELi128ELNS4_4UMMA5MajorE0ELSO_0ELNSN_8SaturateE0EEEEEENS4_6LayoutINS5_IJSC_SC_SC_EEENS5_IJNSA_ILi0EEESU_SU_EEEEENS5_IJNS4_10UnderscoreESX_SX_EEEEENS4_18SM100_TMA_2SM_LOADENS4_14ComposedLayoutINS4_7SwizzleILi1ELi4ELi3EEENS4_18smem_ptr_flag_bitsILi8EEENSS_INS5_IJNSA_ILi8EEESH_EEENS5_IJSH_SC_EEEEEEEvNS4_8identityES10_S1A_vS1B_EENS_8epilogue10collective18CollectiveEpilogueINS1D_23Sm100TmaWarpSpecializedILi2ELi2ELi64ELb0ELb0EEEJNS5_IJSG_SG_SH_EEENS5_IJNSS_ISG_SC_EENSS_INSA_ILi64EEESC_EEEEEaSJ_aSJ_NS1D_6fusion15FusionCallbacksIS1H_NS1N_17LinearCombinationIaiaiLNS_15FloatRoundStyleE2EEES1I_S1M_JEEENS4_5SM1004TMEM4LOAD26SM100_TMEM_LOAD_32dp32b64xENS4_13SM90_TMA_LOADENS11_INS12_ILi2ELi4ELi3EEES15_NSS_INS5_IJS16_S1K_EEENS5_IJS1K_SC_EEEEEEENS4_39AutoVectorizingCopyWithAssumedAlignmentILi128EEENS4_14SM90_TMA_STOREES22_S24_S24_EEEvvEEEEvNT_6ParamsE --------------------------
	.section	.nv.constant0._ZN7cutlass13device_kernelINS_4gemm6kernel13GemmUniversalIN4cute5tupleIJiiiiEEENS1_10collective13CollectiveMmaINS1_35MainloopSm100TmaUmmaWarpSpecializedILi32ELi2ELi4ENS5_IJNS4_1CILi2EEENSA_ILi1EEESC_EEEEENS5_IJNSA_ILi256EEENSA_ILi128EEENSA_ILi32EEEEEEaNS5_IJlSC_lEEEaSJ_NS4_8TiledMMAINS4_8MMA_AtomIJNS4_21SM100_MMA_S8_2x1SM_SSIaaiLi256ELi128ELNS4_4UMMA5MajorE0ELSO_0ELNSN_8SaturateE0EEEEEENS4_6LayoutINS5_IJSC_SC_SC_EEENS5_IJNSA_ILi0EEESU_SU_EEEEENS5_IJNS4_10UnderscoreESX_SX_EEEEENS4_18SM100_TMA_2SM_LOADENS4_14ComposedLayoutINS4_7SwizzleILi1ELi4ELi3EEENS4_18smem_ptr_flag_bitsILi8EEENSS_INS5_IJNSA_ILi8EEESH_EEENS5_IJSH_SC_EEEEEEEvNS4_8identityES10_S1A_vS1B_EENS_8epilogue10collective18CollectiveEpilogueINS1D_23Sm100TmaWarpSpecializedILi2ELi2ELi64ELb0ELb0EEEJNS5_IJSG_SG_SH_EEENS5_IJNSS_ISG_SC_EENSS_INSA_ILi64EEESC_EEEEEaSJ_aSJ_NS1D_6fusion15FusionCallbacksIS1H_NS1N_17LinearCombinationIaiaiLNS_15FloatRoundStyleE2EEES1I_S1M_JEEENS4_5SM1004TMEM4LOAD26SM100_TMEM_LOAD_32dp32b64xENS4_13SM90_TMA_LOADENS11_INS12_ILi2ELi4ELi3EEES15_NSS_INS5_IJS16_S1K_EEENS5_IJS1K_SC_EEEEEEENS4_39AutoVectorizingCopyWithAssumedAlignmentILi128EEENS4_14SM90_TMA_STOREES22_S24_S24_EEEvvEEEEvNT_6ParamsE,"a",@progbits
	.sectionflags	@""
	.align	4
.nv.constant0._ZN7cutlass13device_kernelINS_4gemm6kernel13GemmUniversalIN4cute5tupleIJiiiiEEENS1_10collective13CollectiveMmaINS1_35MainloopSm100TmaUmmaWarpSpecializedILi32ELi2ELi4ENS5_IJNS4_1CILi2EEENSA_ILi1EEESC_EEEEENS5_IJNSA_ILi256EEENSA_ILi128EEENSA_ILi32EEEEEEaNS5_IJlSC_lEEEaSJ_NS4_8TiledMMAINS4_8MMA_AtomIJNS4_21SM100_MMA_S8_2x1SM_SSIaaiLi256ELi128ELNS4_4UMMA5MajorE0ELSO_0ELNSN_8SaturateE0EEEEEENS4_6LayoutINS5_IJSC_SC_SC_EEENS5_IJNSA_ILi0EEESU_SU_EEEEENS5_IJNS4_10UnderscoreESX_SX_EEEEENS4_18SM100_TMA_2SM_LOADENS4_14ComposedLayoutINS4_7SwizzleILi1ELi4ELi3EEENS4_18smem_ptr_flag_bitsILi8EEENSS_INS5_IJNSA_ILi8EEESH_EEENS5_IJSH_SC_EEEEEEEvNS4_8identityES10_S1A_vS1B_EENS_8epilogue10collective18CollectiveEpilogueINS1D_23Sm100TmaWarpSpecializedILi2ELi2ELi64ELb0ELb0EEEJNS5_IJSG_SG_SH_EEENS5_IJNSS_ISG_SC_EENSS_INSA_ILi64EEESC_EEEEEaSJ_aSJ_NS1D_6fusion15FusionCallbacksIS1H_NS1N_17LinearCombinationIaiaiLNS_15FloatRoundStyleE2EEES1I_S1M_JEEENS4_5SM1004TMEM4LOAD26SM100_TMEM_LOAD_32dp32b64xENS4_13SM90_TMA_LOADENS11_INS12_ILi2ELi4ELi3EEES15_NSS_INS5_IJS16_S1K_EEENS5_IJS1K_SC_EEEEEEENS4_39AutoVectorizingCopyWithAssumedAlignmentILi128EEENS4_14SM90_TMA_STOREES22_S24_S24_EEEvvEEEEvNT_6ParamsE:
	.zero		2944


//--------------------- SYMBOLS --------------------------

	.type		.nv.reservedSmem.offset0,@object
	.size		.nv.reservedSmem.offset0,0x4
	.type		.nv.reservedSmem.cap,@object
	.size		.nv.reservedSmem.cap,0x4
	.type		__assertfail,@function
